//
// Generated by NVIDIA NVVM Compiler
//
// Compiler Build ID: CL-36424714
// Cuda compilation tools, release 13.0, V13.0.88
// Based on NVVM 20.0.0
//

.version 9.0
.target sm_100
.address_size 64

	// .globl	_Z23get_roi_bbox_gpu_kerneliiiiiifPKfS0_PKiS0_PiPfS3_S3_S3_
.global .align 4 .b8 __cudart_i2opi_f[24] = {65, 144, 67, 60, 153, 149, 98, 219, 192, 221, 52, 245, 209, 87, 39, 252, 41, 21, 68, 78, 110, 131, 249, 162};

.visible .entry _Z23get_roi_bbox_gpu_kerneliiiiiifPKfS0_PKiS0_PiPfS3_S3_S3_(
	.param .u32 _Z23get_roi_bbox_gpu_kerneliiiiiifPKfS0_PKiS0_PiPfS3_S3_S3__param_0,
	.param .u32 _Z23get_roi_bbox_gpu_kerneliiiiiifPKfS0_PKiS0_PiPfS3_S3_S3__param_1,
	.param .u32 _Z23get_roi_bbox_gpu_kerneliiiiiifPKfS0_PKiS0_PiPfS3_S3_S3__param_2,
	.param .u32 _Z23get_roi_bbox_gpu_kerneliiiiiifPKfS0_PKiS0_PiPfS3_S3_S3__param_3,
	.param .u32 _Z23get_roi_bbox_gpu_kerneliiiiiifPKfS0_PKiS0_PiPfS3_S3_S3__param_4,
	.param .u32 _Z23get_roi_bbox_gpu_kerneliiiiiifPKfS0_PKiS0_PiPfS3_S3_S3__param_5,
	.param .f32 _Z23get_roi_bbox_gpu_kerneliiiiiifPKfS0_PKiS0_PiPfS3_S3_S3__param_6,
	.param .u64 .ptr .align 1 _Z23get_roi_bbox_gpu_kerneliiiiiifPKfS0_PKiS0_PiPfS3_S3_S3__param_7,
	.param .u64 .ptr .align 1 _Z23get_roi_bbox_gpu_kerneliiiiiifPKfS0_PKiS0_PiPfS3_S3_S3__param_8,
	.param .u64 .ptr .align 1 _Z23get_roi_bbox_gpu_kerneliiiiiifPKfS0_PKiS0_PiPfS3_S3_S3__param_9,
	.param .u64 .ptr .align 1 _Z23get_roi_bbox_gpu_kerneliiiiiifPKfS0_PKiS0_PiPfS3_S3_S3__param_10,
	.param .u64 .ptr .align 1 _Z23get_roi_bbox_gpu_kerneliiiiiifPKfS0_PKiS0_PiPfS3_S3_S3__param_11,
	.param .u64 .ptr .align 1 _Z23get_roi_bbox_gpu_kerneliiiiiifPKfS0_PKiS0_PiPfS3_S3_S3__param_12,
	.param .u64 .ptr .align 1 _Z23get_roi_bbox_gpu_kerneliiiiiifPKfS0_PKiS0_PiPfS3_S3_S3__param_13,
	.param .u64 .ptr .align 1 _Z23get_roi_bbox_gpu_kerneliiiiiifPKfS0_PKiS0_PiPfS3_S3_S3__param_14,
	.param .u64 .ptr .align 1 _Z23get_roi_bbox_gpu_kerneliiiiiifPKfS0_PKiS0_PiPfS3_S3_S3__param_15
)
{
	.local .align 4 .b8 	__local_depot0[28];
	.reg .b64 	%SP;
	.reg .b64 	%SPL;
	.reg .pred 	%p<58>;
	.reg .b32 	%r<373>;
	.reg .b32 	%f<121>;
	.reg .b64 	%rd<187>;
	.reg .b64 	%fd<9>;

	mov.u64 	%SPL, __local_depot0;
	ld.param.u32 	%r88, [_Z23get_roi_bbox_gpu_kerneliiiiiifPKfS0_PKiS0_PiPfS3_S3_S3__param_0];
	ld.param.u32 	%r93, [_Z23get_roi_bbox_gpu_kerneliiiiiifPKfS0_PKiS0_PiPfS3_S3_S3__param_1];
	ld.param.u32 	%r89, [_Z23get_roi_bbox_gpu_kerneliiiiiifPKfS0_PKiS0_PiPfS3_S3_S3__param_2];
	ld.param.u32 	%r90, [_Z23get_roi_bbox_gpu_kerneliiiiiifPKfS0_PKiS0_PiPfS3_S3_S3__param_3];
	ld.param.f32 	%f33, [_Z23get_roi_bbox_gpu_kerneliiiiiifPKfS0_PKiS0_PiPfS3_S3_S3__param_6];
	ld.param.u64 	%rd32, [_Z23get_roi_bbox_gpu_kerneliiiiiifPKfS0_PKiS0_PiPfS3_S3_S3__param_8];
	ld.param.u64 	%rd33, [_Z23get_roi_bbox_gpu_kerneliiiiiifPKfS0_PKiS0_PiPfS3_S3_S3__param_9];
	ld.param.u64 	%rd34, [_Z23get_roi_bbox_gpu_kerneliiiiiifPKfS0_PKiS0_PiPfS3_S3_S3__param_11];
	ld.param.u64 	%rd35, [_Z23get_roi_bbox_gpu_kerneliiiiiifPKfS0_PKiS0_PiPfS3_S3_S3__param_12];
	ld.param.u64 	%rd36, [_Z23get_roi_bbox_gpu_kerneliiiiiifPKfS0_PKiS0_PiPfS3_S3_S3__param_13];
	ld.param.u64 	%rd37, [_Z23get_roi_bbox_gpu_kerneliiiiiifPKfS0_PKiS0_PiPfS3_S3_S3__param_14];
	ld.param.u64 	%rd38, [_Z23get_roi_bbox_gpu_kerneliiiiiifPKfS0_PKiS0_PiPfS3_S3_S3__param_15];
	cvta.to.global.u64 	%rd1, %rd38;
	cvta.to.global.u64 	%rd2, %rd37;
	cvta.to.global.u64 	%rd3, %rd36;
	cvta.to.global.u64 	%rd4, %rd35;
	cvta.to.global.u64 	%rd5, %rd33;
	cvta.to.global.u64 	%rd6, %rd34;
	add.u64 	%rd7, %SPL, 0;
	add.u64 	%rd8, %SPL, 0;
	add.u64 	%rd9, %SPL, 0;
	add.u64 	%rd10, %SPL, 0;
	mul.lo.s32 	%r94, %r89, %r88;
	mul.lo.s32 	%r95, %r94, %r90;
	min.s32 	%r96, %r93, %r95;
	setp.lt.s32 	%p1, %r96, 1;
	@%p1 bra 	$L__BB0_69;
	mov.b32 	%r97, 0;
	st.global.u32 	[%rd6], %r97;
	setp.lt.s32 	%p2, %r88, 2;
	@%p2 bra 	$L__BB0_14;
	add.s32 	%r1, %r88, -1;
	add.s32 	%r99, %r88, -2;
	and.b32  	%r2, %r1, 15;
	setp.lt.u32 	%p3, %r99, 15;
	mov.b32 	%r348, 1;
	@%p3 bra 	$L__BB0_5;
	and.b32  	%r3, %r1, -16;
	mov.b32 	%r346, 1;
$L__BB0_4:
	.pragma "nounroll";
	mul.wide.u32 	%rd43, %r346, 4;
	add.s64 	%rd44, %rd6, %rd43;
	ld.global.u32 	%r101, [%rd44+-4];
	add.s64 	%rd45, %rd5, %rd43;
	ld.global.u32 	%r102, [%rd45+-4];
	add.s32 	%r103, %r102, %r101;
	st.global.u32 	[%rd44], %r103;
	ld.global.u32 	%r104, [%rd45];
	add.s32 	%r105, %r104, %r103;
	st.global.u32 	[%rd44+4], %r105;
	ld.global.u32 	%r106, [%rd45+4];
	add.s32 	%r107, %r106, %r105;
	st.global.u32 	[%rd44+8], %r107;
	ld.global.u32 	%r108, [%rd45+8];
	add.s32 	%r109, %r108, %r107;
	st.global.u32 	[%rd44+12], %r109;
	ld.global.u32 	%r110, [%rd45+12];
	add.s32 	%r111, %r110, %r109;
	st.global.u32 	[%rd44+16], %r111;
	ld.global.u32 	%r112, [%rd45+16];
	add.s32 	%r113, %r112, %r111;
	st.global.u32 	[%rd44+20], %r113;
	ld.global.u32 	%r114, [%rd45+20];
	add.s32 	%r115, %r114, %r113;
	st.global.u32 	[%rd44+24], %r115;
	ld.global.u32 	%r116, [%rd45+24];
	add.s32 	%r117, %r116, %r115;
	st.global.u32 	[%rd44+28], %r117;
	ld.global.u32 	%r118, [%rd45+28];
	add.s32 	%r119, %r118, %r117;
	st.global.u32 	[%rd44+32], %r119;
	ld.global.u32 	%r120, [%rd45+32];
	add.s32 	%r121, %r120, %r119;
	st.global.u32 	[%rd44+36], %r121;
	ld.global.u32 	%r122, [%rd45+36];
	add.s32 	%r123, %r122, %r121;
	st.global.u32 	[%rd44+40], %r123;
	ld.global.u32 	%r124, [%rd45+40];
	add.s32 	%r125, %r124, %r123;
	st.global.u32 	[%rd44+44], %r125;
	ld.global.u32 	%r126, [%rd45+44];
	add.s32 	%r127, %r126, %r125;
	st.global.u32 	[%rd44+48], %r127;
	ld.global.u32 	%r128, [%rd45+48];
	add.s32 	%r129, %r128, %r127;
	st.global.u32 	[%rd44+52], %r129;
	ld.global.u32 	%r130, [%rd45+52];
	add.s32 	%r131, %r130, %r129;
	st.global.u32 	[%rd44+56], %r131;
	ld.global.u32 	%r132, [%rd45+56];
	add.s32 	%r133, %r132, %r131;
	st.global.u32 	[%rd44+60], %r133;
	add.s32 	%r348, %r346, 16;
	add.s32 	%r134, %r346, 15;
	setp.ne.s32 	%p4, %r134, %r3;
	mov.u32 	%r346, %r348;
	@%p4 bra 	$L__BB0_4;
$L__BB0_5:
	setp.eq.s32 	%p5, %r2, 0;
	@%p5 bra 	$L__BB0_14;
	and.b32  	%r7, %r1, 7;
	setp.lt.u32 	%p6, %r2, 8;
	@%p6 bra 	$L__BB0_8;
	mul.wide.s32 	%rd46, %r348, 4;
	add.s64 	%rd47, %rd6, %rd46;
	ld.global.u32 	%r135, [%rd47+-4];
	add.s64 	%rd48, %rd5, %rd46;
	ld.global.u32 	%r136, [%rd48+-4];
	add.s32 	%r137, %r136, %r135;
	mul.wide.u32 	%rd49, %r348, 4;
	add.s64 	%rd50, %rd6, %rd49;
	st.global.u32 	[%rd50], %r137;
	add.s32 	%r138, %r348, 1;
	ld.global.u32 	%r139, [%rd48];
	add.s32 	%r140, %r139, %r137;
	mul.wide.u32 	%rd51, %r138, 4;
	add.s64 	%rd52, %rd6, %rd51;
	st.global.u32 	[%rd52], %r140;
	add.s32 	%r141, %r348, 2;
	ld.global.u32 	%r142, [%rd47+4];
	ld.global.u32 	%r143, [%rd48+4];
	add.s32 	%r144, %r143, %r142;
	mul.wide.u32 	%rd53, %r141, 4;
	add.s64 	%rd54, %rd6, %rd53;
	st.global.u32 	[%rd54], %r144;
	add.s32 	%r145, %r348, 3;
	ld.global.u32 	%r146, [%rd47+8];
	ld.global.u32 	%r147, [%rd48+8];
	add.s32 	%r148, %r147, %r146;
	mul.wide.u32 	%rd55, %r145, 4;
	add.s64 	%rd56, %rd6, %rd55;
	st.global.u32 	[%rd56], %r148;
	add.s32 	%r149, %r348, 4;
	ld.global.u32 	%r150, [%rd47+12];
	ld.global.u32 	%r151, [%rd48+12];
	add.s32 	%r152, %r151, %r150;
	mul.wide.u32 	%rd57, %r149, 4;
	add.s64 	%rd58, %rd6, %rd57;
	st.global.u32 	[%rd58], %r152;
	add.s32 	%r153, %r348, 5;
	ld.global.u32 	%r154, [%rd47+16];
	ld.global.u32 	%r155, [%rd48+16];
	add.s32 	%r156, %r155, %r154;
	mul.wide.u32 	%rd59, %r153, 4;
	add.s64 	%rd60, %rd6, %rd59;
	st.global.u32 	[%rd60], %r156;
	add.s32 	%r157, %r348, 6;
	ld.global.u32 	%r158, [%rd47+20];
	ld.global.u32 	%r159, [%rd48+20];
	add.s32 	%r160, %r159, %r158;
	mul.wide.u32 	%rd61, %r157, 4;
	add.s64 	%rd62, %rd6, %rd61;
	st.global.u32 	[%rd62], %r160;
	ld.global.u32 	%r161, [%rd47+24];
	ld.global.u32 	%r162, [%rd48+24];
	add.s32 	%r163, %r162, %r161;
	st.global.u32 	[%rd50+28], %r163;
	add.s32 	%r348, %r348, 8;
$L__BB0_8:
	setp.eq.s32 	%p7, %r7, 0;
	@%p7 bra 	$L__BB0_14;
	and.b32  	%r10, %r1, 3;
	setp.lt.u32 	%p8, %r7, 4;
	@%p8 bra 	$L__BB0_11;
	mul.wide.s32 	%rd63, %r348, 4;
	add.s64 	%rd64, %rd6, %rd63;
	ld.global.u32 	%r164, [%rd64+-4];
	add.s64 	%rd65, %rd5, %rd63;
	ld.global.u32 	%r165, [%rd65+-4];
	add.s32 	%r166, %r165, %r164;
	mul.wide.u32 	%rd66, %r348, 4;
	add.s64 	%rd67, %rd6, %rd66;
	st.global.u32 	[%rd67], %r166;
	add.s32 	%r167, %r348, 1;
	ld.global.u32 	%r168, [%rd65];
	add.s32 	%r169, %r168, %r166;
	mul.wide.u32 	%rd68, %r167, 4;
	add.s64 	%rd69, %rd6, %rd68;
	st.global.u32 	[%rd69], %r169;
	add.s32 	%r170, %r348, 2;
	ld.global.u32 	%r171, [%rd64+4];
	ld.global.u32 	%r172, [%rd65+4];
	add.s32 	%r173, %r172, %r171;
	mul.wide.u32 	%rd70, %r170, 4;
	add.s64 	%rd71, %rd6, %rd70;
	st.global.u32 	[%rd71], %r173;
	ld.global.u32 	%r174, [%rd64+8];
	ld.global.u32 	%r175, [%rd65+8];
	add.s32 	%r176, %r175, %r174;
	st.global.u32 	[%rd67+12], %r176;
	add.s32 	%r348, %r348, 4;
$L__BB0_11:
	setp.eq.s32 	%p9, %r10, 0;
	@%p9 bra 	$L__BB0_14;
	mov.b32 	%r351, 0;
$L__BB0_13:
	.pragma "nounroll";
	mul.wide.s32 	%rd72, %r348, 4;
	add.s64 	%rd73, %rd6, %rd72;
	ld.global.u32 	%r178, [%rd73+-4];
	add.s64 	%rd74, %rd5, %rd72;
	ld.global.u32 	%r179, [%rd74+-4];
	add.s32 	%r180, %r179, %r178;
	mul.wide.u32 	%rd75, %r348, 4;
	add.s64 	%rd76, %rd6, %rd75;
	st.global.u32 	[%rd76], %r180;
	add.s32 	%r348, %r348, 1;
	add.s32 	%r351, %r351, 1;
	setp.ne.s32 	%p10, %r351, %r10;
	@%p10 bra 	$L__BB0_13;
$L__BB0_14:
	bar.sync 	0;
	mov.u32 	%r352, %ctaid.x;
	setp.ge.s32 	%p11, %r352, %r88;
	@%p11 bra 	$L__BB0_69;
	mov.u32 	%r18, %tid.x;
	setp.gt.s32 	%p12, %r89, 0;
	add.f32 	%f1, %f33, 0f3F800000;
	mov.u32 	%r19, %ntid.x;
	mov.u32 	%r20, %nctaid.x;
	@%p12 bra 	$L__BB0_16;
	bra.uni 	$L__BB0_65;
$L__BB0_16:
	cvta.to.global.u64 	%rd11, %rd32;
	mov.u64 	%rd143, __cudart_i2opi_f;
$L__BB0_17:
	mul.wide.s32 	%rd91, %r352, 4;
	add.s64 	%rd92, %rd5, %rd91;
	ld.global.u32 	%r200, [%rd92];
	setp.lt.s32 	%p16, %r18, %r200;
	@%p16 bra 	$L__BB0_19;
$L__BB0_18:
	mov.u32 	%r343, %nctaid.x;
	add.s32 	%r352, %r352, %r343;
	setp.lt.s32 	%p57, %r352, %r88;
	@%p57 bra 	$L__BB0_17;
	bra.uni 	$L__BB0_69;
$L__BB0_19:
	add.s64 	%rd12, %rd6, %rd91;
	mul.lo.s32 	%r23, %r352, %r89;
	mov.u32 	%r353, %r18;
$L__BB0_20:
	ld.param.u64 	%rd180, [_Z23get_roi_bbox_gpu_kerneliiiiiifPKfS0_PKiS0_PiPfS3_S3_S3__param_7];
	ld.global.u32 	%r202, [%rd12];
	mul.lo.s32 	%r25, %r353, 7;
	mad.lo.s32 	%r203, %r202, 7, %r25;
	mul.wide.s32 	%rd94, %r203, 4;
	add.s64 	%rd95, %rd4, %rd94;
	mov.b32 	%r204, 1036831949;
	st.global.u32 	[%rd95], %r204;
	ld.global.u32 	%r205, [%rd12];
	add.s32 	%r26, %r25, 1;
	mad.lo.s32 	%r206, %r205, 7, %r26;
	mul.wide.s32 	%rd96, %r206, 4;
	add.s64 	%rd97, %rd4, %rd96;
	st.global.u32 	[%rd97], %r204;
	ld.global.u32 	%r207, [%rd12];
	add.s32 	%r27, %r25, 2;
	mad.lo.s32 	%r208, %r207, 7, %r27;
	mul.wide.s32 	%rd98, %r208, 4;
	add.s64 	%rd99, %rd4, %rd98;
	st.global.u32 	[%rd99], %r204;
	ld.global.u32 	%r209, [%rd12];
	mul.lo.s32 	%r210, %r353, 3;
	mad.lo.s32 	%r211, %r209, 3, %r210;
	cvta.to.global.u64 	%rd100, %rd180;
	mul.wide.s32 	%rd101, %r211, 4;
	add.s64 	%rd102, %rd100, %rd101;
	ld.global.f32 	%f2, [%rd102];
	ld.global.f32 	%f3, [%rd102+4];
	ld.global.f32 	%f4, [%rd102+8];
	add.s32 	%r212, %r209, %r353;
	mul.wide.s32 	%rd103, %r212, 4;
	add.s64 	%rd104, %rd3, %rd103;
	mov.b32 	%r354, 0;
	st.global.u32 	[%rd104], %r354;
	ld.global.u32 	%r213, [%rd12];
	add.s32 	%r214, %r213, %r353;
	mul.wide.s32 	%rd105, %r214, 4;
	add.s64 	%rd106, %rd2, %rd105;
	st.global.u32 	[%rd106], %r354;
	ld.global.u32 	%r215, [%rd12];
	add.s32 	%r216, %r215, %r353;
	mul.wide.s32 	%rd107, %r216, 4;
	add.s64 	%rd108, %rd1, %rd107;
	st.global.u32 	[%rd108], %r354;
$L__BB0_21:
	add.s32 	%r217, %r354, %r23;
	mul.lo.s32 	%r218, %r217, %r90;
	mul.wide.s32 	%rd109, %r218, 4;
	add.s64 	%rd110, %rd11, %rd109;
	ld.global.f32 	%f5, [%rd110];
	ld.global.f32 	%f6, [%rd110+4];
	ld.global.f32 	%f7, [%rd110+8];
	ld.global.f32 	%f8, [%rd110+12];
	ld.global.f32 	%f9, [%rd110+16];
	ld.global.f32 	%f10, [%rd110+20];
	ld.global.f32 	%f11, [%rd110+24];
	ld.global.f32 	%f12, [%rd110+28];
	mul.f32 	%f34, %f6, %f7;
	mul.f32 	%f35, %f5, %f34;
	setp.leu.f32 	%p17, %f35, 0f00000000;
	@%p17 bra 	$L__BB0_63;
	sub.f32 	%f13, %f2, %f8;
	sub.f32 	%f14, %f3, %f9;
	mul.f32 	%f36, %f11, 0f3F22F983;
	cvt.rni.s32.f32 	%r370, %f36;
	cvt.rn.f32.s32 	%f37, %r370;
	fma.rn.f32 	%f38, %f37, 0fBFC90FDA, %f11;
	fma.rn.f32 	%f39, %f37, 0fB3A22168, %f38;
	fma.rn.f32 	%f120, %f37, 0fA7C234C5, %f39;
	abs.f32 	%f16, %f11;
	setp.ltu.f32 	%p18, %f16, 0f47CE4780;
	mov.u32 	%r358, %r370;
	mov.f32 	%f117, %f120;
	@%p18 bra 	$L__BB0_30;
	setp.eq.f32 	%p19, %f16, 0f7F800000;
	@%p19 bra 	$L__BB0_29;
	mov.b32 	%r30, %f11;
	shl.b32 	%r220, %r30, 8;
	or.b32  	%r31, %r220, -2147483648;
	mov.b64 	%rd183, 0;
	mov.b32 	%r355, 0;
	mov.u64 	%rd181, __cudart_i2opi_f;
	mov.u64 	%rd182, %rd10;
$L__BB0_25:
	.pragma "nounroll";
	ld.global.nc.u32 	%r221, [%rd181];
	mad.wide.u32 	%rd113, %r221, %r31, %rd183;
	shr.u64 	%rd183, %rd113, 32;
	st.local.u32 	[%rd182], %rd113;
	add.s32 	%r355, %r355, 1;
	add.s64 	%rd182, %rd182, 4;
	add.s64 	%rd181, %rd181, 4;
	setp.ne.s32 	%p20, %r355, 6;
	@%p20 bra 	$L__BB0_25;
	shr.u32 	%r222, %r30, 23;
	st.local.u32 	[%rd10+24], %rd183;
	and.b32  	%r34, %r222, 31;
	and.b32  	%r223, %r222, 224;
	add.s32 	%r224, %r223, -128;
	shr.u32 	%r225, %r224, 5;
	mul.wide.u32 	%rd114, %r225, 4;
	sub.s64 	%rd19, %rd10, %rd114;
	ld.local.u32 	%r356, [%rd19+24];
	ld.local.u32 	%r357, [%rd19+20];
	setp.eq.s32 	%p21, %r34, 0;
	@%p21 bra 	$L__BB0_28;
	shf.l.wrap.b32 	%r356, %r357, %r356, %r34;
	ld.local.u32 	%r226, [%rd19+16];
	shf.l.wrap.b32 	%r357, %r226, %r357, %r34;
$L__BB0_28:
	shr.u32 	%r227, %r356, 30;
	shf.l.wrap.b32 	%r228, %r357, %r356, 2;
	shl.b32 	%r229, %r357, 2;
	shr.u32 	%r230, %r228, 31;
	add.s32 	%r231, %r230, %r227;
	neg.s32 	%r232, %r231;
	setp.lt.s32 	%p22, %r30, 0;
	selp.b32 	%r358, %r232, %r231, %p22;
	xor.b32  	%r233, %r228, %r30;
	shr.s32 	%r234, %r228, 31;
	xor.b32  	%r235, %r234, %r228;
	xor.b32  	%r236, %r234, %r229;
	cvt.u64.u32 	%rd115, %r235;
	shl.b64 	%rd116, %rd115, 32;
	cvt.u64.u32 	%rd117, %r236;
	or.b64  	%rd118, %rd116, %rd117;
	cvt.rn.f64.s64 	%fd1, %rd118;
	mul.f64 	%fd2, %fd1, 0d3BF921FB54442D19;
	cvt.rn.f32.f64 	%f40, %fd2;
	neg.f32 	%f41, %f40;
	setp.lt.s32 	%p23, %r233, 0;
	selp.f32 	%f117, %f41, %f40, %p23;
	bra.uni 	$L__BB0_30;
$L__BB0_29:
	mov.f32 	%f42, 0f00000000;
	mul.rn.f32 	%f117, %f11, %f42;
	mov.b32 	%r358, 0;
$L__BB0_30:
	add.s32 	%r238, %r358, 1;
	mul.rn.f32 	%f43, %f117, %f117;
	and.b32  	%r239, %r358, 1;
	setp.eq.b32 	%p25, %r239, 1;
	selp.f32 	%f44, %f117, 0f3F800000, %p25;
	fma.rn.f32 	%f45, %f43, %f44, 0f00000000;
	fma.rn.f32 	%f46, %f43, 0f37CBAC00, 0fBAB607ED;
	selp.f32 	%f47, 0fB94D4153, %f46, %p25;
	selp.f32 	%f48, 0f3C0885E4, 0f3D2AAABB, %p25;
	fma.rn.f32 	%f49, %f47, %f43, %f48;
	selp.f32 	%f50, 0fBE2AAAA8, 0fBEFFFFFF, %p25;
	fma.rn.f32 	%f51, %f49, %f43, %f50;
	fma.rn.f32 	%f52, %f51, %f45, %f44;
	and.b32  	%r240, %r238, 2;
	setp.eq.s32 	%p26, %r240, 0;
	mov.f32 	%f53, 0f00000000;
	sub.f32 	%f54, %f53, %f52;
	selp.f32 	%f20, %f52, %f54, %p26;
	mov.u32 	%r362, %r370;
	mov.f32 	%f118, %f120;
	@%p18 bra 	$L__BB0_38;
	setp.eq.f32 	%p27, %f16, 0f7F800000;
	@%p27 bra 	$L__BB0_37;
	mov.b32 	%r43, %f11;
	shl.b32 	%r242, %r43, 8;
	or.b32  	%r44, %r242, -2147483648;
	mov.b64 	%rd184, 0;
	mov.b32 	%r359, 0;
$L__BB0_33:
	.pragma "nounroll";
	mul.wide.u32 	%rd120, %r359, 4;
	mov.u64 	%rd121, __cudart_i2opi_f;
	add.s64 	%rd122, %rd121, %rd120;
	ld.global.nc.u32 	%r243, [%rd122];
	mad.wide.u32 	%rd123, %r243, %r44, %rd184;
	shr.u64 	%rd184, %rd123, 32;
	add.s64 	%rd124, %rd9, %rd120;
	st.local.u32 	[%rd124], %rd123;
	add.s32 	%r359, %r359, 1;
	setp.ne.s32 	%p28, %r359, 6;
	@%p28 bra 	$L__BB0_33;
	shr.u32 	%r244, %r43, 23;
	st.local.u32 	[%rd9+24], %rd184;
	and.b32  	%r47, %r244, 31;
	and.b32  	%r245, %r244, 224;
	add.s32 	%r246, %r245, -128;
	shr.u32 	%r247, %r246, 5;
	mul.wide.u32 	%rd125, %r247, 4;
	sub.s64 	%rd22, %rd9, %rd125;
	ld.local.u32 	%r360, [%rd22+24];
	ld.local.u32 	%r361, [%rd22+20];
	setp.eq.s32 	%p29, %r47, 0;
	@%p29 bra 	$L__BB0_36;
	shf.l.wrap.b32 	%r360, %r361, %r360, %r47;
	ld.local.u32 	%r248, [%rd22+16];
	shf.l.wrap.b32 	%r361, %r248, %r361, %r47;
$L__BB0_36:
	shr.u32 	%r249, %r360, 30;
	shf.l.wrap.b32 	%r250, %r361, %r360, 2;
	shl.b32 	%r251, %r361, 2;
	shr.u32 	%r252, %r250, 31;
	add.s32 	%r253, %r252, %r249;
	neg.s32 	%r254, %r253;
	setp.lt.s32 	%p30, %r43, 0;
	selp.b32 	%r362, %r254, %r253, %p30;
	xor.b32  	%r255, %r250, %r43;
	shr.s32 	%r256, %r250, 31;
	xor.b32  	%r257, %r256, %r250;
	xor.b32  	%r258, %r256, %r251;
	cvt.u64.u32 	%rd126, %r257;
	shl.b64 	%rd127, %rd126, 32;
	cvt.u64.u32 	%rd128, %r258;
	or.b64  	%rd129, %rd127, %rd128;
	cvt.rn.f64.s64 	%fd3, %rd129;
	mul.f64 	%fd4, %fd3, 0d3BF921FB54442D19;
	cvt.rn.f32.f64 	%f55, %fd4;
	neg.f32 	%f56, %f55;
	setp.lt.s32 	%p31, %r255, 0;
	selp.f32 	%f118, %f56, %f55, %p31;
	bra.uni 	$L__BB0_38;
$L__BB0_37:
	mov.f32 	%f57, 0f00000000;
	mul.rn.f32 	%f118, %f11, %f57;
	mov.b32 	%r362, 0;
$L__BB0_38:
	mul.rn.f32 	%f58, %f118, %f118;
	and.b32  	%r260, %r362, 1;
	setp.eq.b32 	%p33, %r260, 1;
	selp.f32 	%f59, 0f3F800000, %f118, %p33;
	fma.rn.f32 	%f60, %f58, %f59, 0f00000000;
	fma.rn.f32 	%f61, %f58, 0f37CBAC00, 0fBAB607ED;
	selp.f32 	%f62, %f61, 0fB94D4153, %p33;
	selp.f32 	%f63, 0f3D2AAABB, 0f3C0885E4, %p33;
	fma.rn.f32 	%f64, %f62, %f58, %f63;
	selp.f32 	%f65, 0fBEFFFFFF, 0fBE2AAAA8, %p33;
	fma.rn.f32 	%f66, %f64, %f58, %f65;
	fma.rn.f32 	%f67, %f66, %f60, %f59;
	and.b32  	%r261, %r362, 2;
	setp.eq.s32 	%p34, %r261, 0;
	mov.f32 	%f68, 0f00000000;
	sub.f32 	%f69, %f68, %f67;
	selp.f32 	%f70, %f67, %f69, %p34;
	mul.f32 	%f71, %f14, %f70;
	fma.rn.f32 	%f24, %f13, %f20, %f71;
	mov.u32 	%r366, %r370;
	mov.f32 	%f119, %f120;
	@%p18 bra 	$L__BB0_46;
	setp.eq.f32 	%p35, %f16, 0f7F800000;
	@%p35 bra 	$L__BB0_45;
	mov.b32 	%r56, %f11;
	shl.b32 	%r263, %r56, 8;
	or.b32  	%r57, %r263, -2147483648;
	mov.b64 	%rd185, 0;
	mov.b32 	%r363, 0;
$L__BB0_41:
	.pragma "nounroll";
	mul.wide.u32 	%rd131, %r363, 4;
	mov.u64 	%rd132, __cudart_i2opi_f;
	add.s64 	%rd133, %rd132, %rd131;
	ld.global.nc.u32 	%r264, [%rd133];
	mad.wide.u32 	%rd134, %r264, %r57, %rd185;
	shr.u64 	%rd185, %rd134, 32;
	add.s64 	%rd135, %rd8, %rd131;
	st.local.u32 	[%rd135], %rd134;
	add.s32 	%r363, %r363, 1;
	setp.ne.s32 	%p36, %r363, 6;
	@%p36 bra 	$L__BB0_41;
	shr.u32 	%r265, %r56, 23;
	st.local.u32 	[%rd8+24], %rd185;
	and.b32  	%r60, %r265, 31;
	and.b32  	%r266, %r265, 224;
	add.s32 	%r267, %r266, -128;
	shr.u32 	%r268, %r267, 5;
	mul.wide.u32 	%rd136, %r268, 4;
	sub.s64 	%rd25, %rd8, %rd136;
	ld.local.u32 	%r364, [%rd25+24];
	ld.local.u32 	%r365, [%rd25+20];
	setp.eq.s32 	%p37, %r60, 0;
	@%p37 bra 	$L__BB0_44;
	shf.l.wrap.b32 	%r364, %r365, %r364, %r60;
	ld.local.u32 	%r269, [%rd25+16];
	shf.l.wrap.b32 	%r365, %r269, %r365, %r60;
$L__BB0_44:
	shr.u32 	%r270, %r364, 30;
	shf.l.wrap.b32 	%r271, %r365, %r364, 2;
	shl.b32 	%r272, %r365, 2;
	shr.u32 	%r273, %r271, 31;
	add.s32 	%r274, %r273, %r270;
	neg.s32 	%r275, %r274;
	setp.lt.s32 	%p38, %r56, 0;
	selp.b32 	%r366, %r275, %r274, %p38;
	xor.b32  	%r276, %r271, %r56;
	shr.s32 	%r277, %r271, 31;
	xor.b32  	%r278, %r277, %r271;
	xor.b32  	%r279, %r277, %r272;
	cvt.u64.u32 	%rd137, %r278;
	shl.b64 	%rd138, %rd137, 32;
	cvt.u64.u32 	%rd139, %r279;
	or.b64  	%rd140, %rd138, %rd139;
	cvt.rn.f64.s64 	%fd5, %rd140;
	mul.f64 	%fd6, %fd5, 0d3BF921FB54442D19;
	cvt.rn.f32.f64 	%f72, %fd6;
	neg.f32 	%f73, %f72;
	setp.lt.s32 	%p39, %r276, 0;
	selp.f32 	%f119, %f73, %f72, %p39;
	bra.uni 	$L__BB0_46;
$L__BB0_45:
	mov.f32 	%f74, 0f00000000;
	mul.rn.f32 	%f119, %f11, %f74;
	mov.b32 	%r366, 0;
$L__BB0_46:
	mul.rn.f32 	%f75, %f119, %f119;
	and.b32  	%r281, %r366, 1;
	setp.eq.b32 	%p41, %r281, 1;
	selp.f32 	%f76, 0f3F800000, %f119, %p41;
	fma.rn.f32 	%f77, %f75, %f76, 0f00000000;
	fma.rn.f32 	%f78, %f75, 0f37CBAC00, 0fBAB607ED;
	selp.f32 	%f79, %f78, 0fB94D4153, %p41;
	selp.f32 	%f80, 0f3D2AAABB, 0f3C0885E4, %p41;
	fma.rn.f32 	%f81, %f79, %f75, %f80;
	selp.f32 	%f82, 0fBEFFFFFF, 0fBE2AAAA8, %p41;
	fma.rn.f32 	%f83, %f81, %f75, %f82;
	fma.rn.f32 	%f84, %f83, %f77, %f76;
	and.b32  	%r282, %r366, 2;
	setp.eq.s32 	%p42, %r282, 0;
	mov.f32 	%f85, 0f00000000;
	sub.f32 	%f86, %f85, %f84;
	selp.f32 	%f28, %f84, %f86, %p42;
	@%p18 bra 	$L__BB0_54;
	setp.eq.f32 	%p43, %f16, 0f7F800000;
	@%p43 bra 	$L__BB0_53;
	mov.b32 	%r69, %f11;
	shl.b32 	%r284, %r69, 8;
	or.b32  	%r70, %r284, -2147483648;
	mov.b64 	%rd186, 0;
	mov.b32 	%r367, 0;
$L__BB0_49:
	.pragma "nounroll";
	mul.wide.u32 	%rd142, %r367, 4;
	add.s64 	%rd144, %rd143, %rd142;
	ld.global.nc.u32 	%r285, [%rd144];
	mad.wide.u32 	%rd145, %r285, %r70, %rd186;
	shr.u64 	%rd186, %rd145, 32;
	add.s64 	%rd146, %rd7, %rd142;
	st.local.u32 	[%rd146], %rd145;
	add.s32 	%r367, %r367, 1;
	setp.ne.s32 	%p44, %r367, 6;
	@%p44 bra 	$L__BB0_49;
	shr.u32 	%r286, %r69, 23;
	st.local.u32 	[%rd7+24], %rd186;
	and.b32  	%r73, %r286, 31;
	and.b32  	%r287, %r286, 224;
	add.s32 	%r288, %r287, -128;
	shr.u32 	%r289, %r288, 5;
	mul.wide.u32 	%rd147, %r289, 4;
	sub.s64 	%rd28, %rd7, %rd147;
	ld.local.u32 	%r368, [%rd28+24];
	ld.local.u32 	%r369, [%rd28+20];
	setp.eq.s32 	%p45, %r73, 0;
	@%p45 bra 	$L__BB0_52;
	shf.l.wrap.b32 	%r368, %r369, %r368, %r73;
	ld.local.u32 	%r290, [%rd28+16];
	shf.l.wrap.b32 	%r369, %r290, %r369, %r73;
$L__BB0_52:
	shr.u32 	%r291, %r368, 30;
	shf.l.wrap.b32 	%r292, %r369, %r368, 2;
	shl.b32 	%r293, %r369, 2;
	shr.u32 	%r294, %r292, 31;
	add.s32 	%r295, %r294, %r291;
	neg.s32 	%r296, %r295;
	setp.lt.s32 	%p46, %r69, 0;
	selp.b32 	%r370, %r296, %r295, %p46;
	xor.b32  	%r297, %r292, %r69;
	shr.s32 	%r298, %r292, 31;
	xor.b32  	%r299, %r298, %r292;
	xor.b32  	%r300, %r298, %r293;
	cvt.u64.u32 	%rd148, %r299;
	shl.b64 	%rd149, %rd148, 32;
	cvt.u64.u32 	%rd150, %r300;
	or.b64  	%rd151, %rd149, %rd150;
	cvt.rn.f64.s64 	%fd7, %rd151;
	mul.f64 	%fd8, %fd7, 0d3BF921FB54442D19;
	cvt.rn.f32.f64 	%f87, %fd8;
	neg.f32 	%f88, %f87;
	setp.lt.s32 	%p47, %r297, 0;
	selp.f32 	%f120, %f88, %f87, %p47;
	bra.uni 	$L__BB0_54;
$L__BB0_53:
	mov.f32 	%f89, 0f00000000;
	mul.rn.f32 	%f120, %f11, %f89;
	mov.b32 	%r370, 0;
$L__BB0_54:
	add.s32 	%r302, %r370, 1;
	mul.rn.f32 	%f90, %f120, %f120;
	and.b32  	%r303, %r370, 1;
	setp.eq.b32 	%p48, %r303, 1;
	selp.f32 	%f91, %f120, 0f3F800000, %p48;
	fma.rn.f32 	%f92, %f90, %f91, 0f00000000;
	fma.rn.f32 	%f93, %f90, 0f37CBAC00, 0fBAB607ED;
	selp.f32 	%f94, 0fB94D4153, %f93, %p48;
	selp.f32 	%f95, 0f3C0885E4, 0f3D2AAABB, %p48;
	fma.rn.f32 	%f96, %f94, %f90, %f95;
	selp.f32 	%f97, 0fBE2AAAA8, 0fBEFFFFFF, %p48;
	fma.rn.f32 	%f98, %f96, %f90, %f97;
	fma.rn.f32 	%f99, %f98, %f92, %f91;
	and.b32  	%r304, %r302, 2;
	setp.eq.s32 	%p49, %r304, 0;
	mov.f32 	%f100, 0f00000000;
	sub.f32 	%f101, %f100, %f99;
	selp.f32 	%f102, %f99, %f101, %p49;
	mul.f32 	%f103, %f14, %f102;
	mul.f32 	%f104, %f13, %f28;
	sub.f32 	%f32, %f103, %f104;
	abs.f32 	%f105, %f24;
	mul.f32 	%f106, %f1, %f5;
	mul.f32 	%f107, %f106, 0f3F000000;
	setp.gtu.f32 	%p50, %f105, %f107;
	@%p50 bra 	$L__BB0_63;
	abs.f32 	%f108, %f32;
	mul.f32 	%f109, %f1, %f6;
	mul.f32 	%f110, %f109, 0f3F000000;
	setp.gtu.f32 	%p51, %f108, %f110;
	@%p51 bra 	$L__BB0_63;
	sub.f32 	%f111, %f4, %f10;
	abs.f32 	%f112, %f111;
	mul.f32 	%f113, %f1, %f7;
	mul.f32 	%f114, %f113, 0f3F000000;
	setp.gtu.f32 	%p52, %f112, %f114;
	@%p52 bra 	$L__BB0_63;
	ld.param.u32 	%r344, [_Z23get_roi_bbox_gpu_kerneliiiiiifPKfS0_PKiS0_PiPfS3_S3_S3__param_4];
	ld.global.u32 	%r305, [%rd12];
	mad.lo.s32 	%r306, %r305, 7, %r25;
	mul.wide.s32 	%rd152, %r306, 4;
	add.s64 	%rd153, %rd4, %rd152;
	st.global.f32 	[%rd153], %f5;
	ld.global.u32 	%r307, [%rd12];
	mad.lo.s32 	%r308, %r307, 7, %r26;
	mul.wide.s32 	%rd154, %r308, 4;
	add.s64 	%rd155, %rd4, %rd154;
	st.global.f32 	[%rd155], %f6;
	ld.global.u32 	%r309, [%rd12];
	mad.lo.s32 	%r310, %r309, 7, %r27;
	mul.wide.s32 	%rd156, %r310, 4;
	add.s64 	%rd157, %rd4, %rd156;
	st.global.f32 	[%rd157], %f7;
	ld.global.u32 	%r311, [%rd12];
	mad.lo.s32 	%r312, %r311, 7, %r25;
	add.s32 	%r313, %r312, 3;
	mul.wide.s32 	%rd158, %r313, 4;
	add.s64 	%rd159, %rd4, %rd158;
	st.global.f32 	[%rd159], %f8;
	ld.global.u32 	%r314, [%rd12];
	mad.lo.s32 	%r315, %r314, 7, %r25;
	add.s32 	%r316, %r315, 4;
	mul.wide.s32 	%rd160, %r316, 4;
	add.s64 	%rd161, %rd4, %rd160;
	st.global.f32 	[%rd161], %f9;
	ld.global.u32 	%r317, [%rd12];
	mad.lo.s32 	%r318, %r317, 7, %r25;
	add.s32 	%r319, %r318, 5;
	mul.wide.s32 	%rd162, %r319, 4;
	add.s64 	%rd163, %rd4, %rd162;
	st.global.f32 	[%rd163], %f10;
	ld.global.u32 	%r320, [%rd12];
	mad.lo.s32 	%r321, %r320, 7, %r25;
	add.s32 	%r322, %r321, 6;
	mul.wide.s32 	%rd164, %r322, 4;
	add.s64 	%rd165, %rd4, %rd164;
	st.global.f32 	[%rd165], %f11;
	cvt.rn.f32.s32 	%f115, %r344;
	setp.gtu.f32 	%p53, %f12, %f115;
	@%p53 bra 	$L__BB0_59;
	ld.global.u32 	%r323, [%rd12];
	add.s32 	%r324, %r323, %r353;
	mul.wide.s32 	%rd166, %r324, 4;
	add.s64 	%rd167, %rd3, %rd166;
	mov.b32 	%r325, 1;
	st.global.u32 	[%rd167], %r325;
	cvt.rzi.s32.f32 	%r326, %f12;
	ld.global.u32 	%r327, [%rd12];
	add.s32 	%r328, %r327, %r353;
	mul.wide.s32 	%rd168, %r328, 4;
	add.s64 	%rd169, %rd1, %rd168;
	st.global.u32 	[%rd169], %r326;
	bra.uni 	$L__BB0_60;
$L__BB0_59:
	ld.global.u32 	%r329, [%rd12];
	add.s32 	%r330, %r329, %r353;
	mul.wide.s32 	%rd170, %r330, 4;
	add.s64 	%rd171, %rd3, %rd170;
	mov.b32 	%r331, -1;
	st.global.u32 	[%rd171], %r331;
	ld.global.u32 	%r332, [%rd12];
	add.s32 	%r333, %r332, %r353;
	mul.wide.s32 	%rd172, %r333, 4;
	add.s64 	%rd173, %rd1, %rd172;
	mov.b32 	%r334, 0;
	st.global.u32 	[%rd173], %r334;
$L__BB0_60:
	ld.param.u32 	%r345, [_Z23get_roi_bbox_gpu_kerneliiiiiifPKfS0_PKiS0_PiPfS3_S3_S3__param_5];
	cvt.rn.f32.s32 	%f116, %r345;
	setp.gtu.f32 	%p54, %f12, %f116;
	@%p54 bra 	$L__BB0_62;
	ld.global.u32 	%r335, [%rd12];
	add.s32 	%r336, %r335, %r353;
	mul.wide.s32 	%rd174, %r336, 4;
	add.s64 	%rd175, %rd2, %rd174;
	mov.b32 	%r337, 1;
	st.global.u32 	[%rd175], %r337;
	bra.uni 	$L__BB0_63;
$L__BB0_62:
	ld.global.u32 	%r338, [%rd12];
	add.s32 	%r339, %r338, %r353;
	mul.wide.s32 	%rd176, %r339, 4;
	add.s64 	%rd177, %rd2, %rd176;
	mov.b32 	%r340, -1;
	st.global.u32 	[%rd177], %r340;
$L__BB0_63:
	add.s32 	%r354, %r354, 1;
	setp.ne.s32 	%p55, %r354, %r89;
	@%p55 bra 	$L__BB0_21;
	mov.u32 	%r341, %ntid.x;
	add.s32 	%r353, %r353, %r341;
	mul.wide.s32 	%rd178, %r352, 4;
	add.s64 	%rd179, %rd5, %rd178;
	ld.global.u32 	%r342, [%rd179];
	setp.lt.s32 	%p56, %r353, %r342;
	@%p56 bra 	$L__BB0_20;
	bra.uni 	$L__BB0_18;
$L__BB0_65:
	mul.wide.s32 	%rd77, %r352, 4;
	add.s64 	%rd29, %rd5, %rd77;
	ld.global.u32 	%r181, [%rd29];
	setp.ge.s32 	%p13, %r18, %r181;
	@%p13 bra 	$L__BB0_68;
	add.s64 	%rd30, %rd6, %rd77;
	mov.u32 	%r372, %r18;
$L__BB0_67:
	ld.global.u32 	%r182, [%rd30];
	mul.lo.s32 	%r183, %r372, 7;
	mad.lo.s32 	%r184, %r182, 7, %r183;
	mul.wide.s32 	%rd79, %r184, 4;
	add.s64 	%rd80, %rd4, %rd79;
	mov.b32 	%r185, 1036831949;
	st.global.u32 	[%rd80], %r185;
	ld.global.u32 	%r186, [%rd30];
	mad.lo.s32 	%r187, %r186, 7, %r183;
	add.s32 	%r188, %r187, 1;
	mul.wide.s32 	%rd81, %r188, 4;
	add.s64 	%rd82, %rd4, %rd81;
	st.global.u32 	[%rd82], %r185;
	ld.global.u32 	%r189, [%rd30];
	mad.lo.s32 	%r190, %r189, 7, %r183;
	add.s32 	%r191, %r190, 2;
	mul.wide.s32 	%rd83, %r191, 4;
	add.s64 	%rd84, %rd4, %rd83;
	st.global.u32 	[%rd84], %r185;
	ld.global.u32 	%r192, [%rd30];
	add.s32 	%r193, %r192, %r372;
	mul.wide.s32 	%rd85, %r193, 4;
	add.s64 	%rd86, %rd3, %rd85;
	mov.b32 	%r194, 0;
	st.global.u32 	[%rd86], %r194;
	ld.global.u32 	%r195, [%rd30];
	add.s32 	%r196, %r195, %r372;
	mul.wide.s32 	%rd87, %r196, 4;
	add.s64 	%rd88, %rd2, %rd87;
	st.global.u32 	[%rd88], %r194;
	ld.global.u32 	%r197, [%rd30];
	add.s32 	%r198, %r197, %r372;
	mul.wide.s32 	%rd89, %r198, 4;
	add.s64 	%rd90, %rd1, %rd89;
	st.global.u32 	[%rd90], %r194;
	add.s32 	%r372, %r372, %r19;
	ld.global.u32 	%r199, [%rd29];
	setp.lt.s32 	%p14, %r372, %r199;
	@%p14 bra 	$L__BB0_67;
$L__BB0_68:
	add.s32 	%r352, %r352, %r20;
	setp.lt.s32 	%p15, %r352, %r88;
	@%p15 bra 	$L__BB0_65;
$L__BB0_69:
	ret;

}


// ===== COMPILED SASS (sm_100) =====

	.target	sm_100

	.elftype	@"ET_EXEC"


//--------------------- .note.nv.tkinfo           --------------------------
	.section	.note.nv.tkinfo,"",@"SHT_NOTE"
	.sectionflags	@"SHF_NOTE_NV_TKINFO"
	.tkinfo
        /*0018*/ 	.word	0x00000002
        /*0030*/ 	.string	""
        /*0030*/ 	.string	"ptxas"
        /*0030*/ 	.string	"Cuda compilation tools, release 13.0, V13.0.88"
        /*0030*/ 	.string	"Build cuda_13.0.r13.0/compiler.36424714_0"
        /*0030*/ 	.string	"-arch sm_100 -m 64 "



//--------------------- .note.nv.cuinfo           --------------------------
	.section	.note.nv.cuinfo,"",@"SHT_NOTE"
	.sectionflags	@"SHF_NOTE_NV_CUINFO"
        /*0018*/ 	.short	0x0002
        /*001a*/ 	.short	0x0064
        /*001c*/ 	.short	0x0082
	.zero		2


//--------------------- .nv.info                  --------------------------
	.section	.nv.info,"",@"SHT_CUDA_INFO"
	.align	4


	//----- nvinfo : EIATTR_REGCOUNT
	.align		4
        /*0000*/ 	.byte	0x04, 0x2f
        /*0002*/ 	.short	(.L_2 - .L_1)
	.align		4
.L_1:
        /*0004*/ 	.word	index@(_Z23get_roi_bbox_gpu_kerneliiiiiifPKfS0_PKiS0_PiPfS3_S3_S3_)
        /*0008*/ 	.word	0x00000028


	//----- nvinfo : EIATTR_FRAME_SIZE
	.align		4
.L_2:
        /*000c*/ 	.byte	0x04, 0x11
        /*000e*/ 	.short	(.L_4 - .L_3)
	.align		4
.L_3:
        /*0010*/ 	.word	index@(_Z23get_roi_bbox_gpu_kerneliiiiiifPKfS0_PKiS0_PiPfS3_S3_S3_)
        /*0014*/ 	.word	0x00000000


	//----- nvinfo : EIATTR_MIN_STACK_SIZE
	.align		4
.L_4:
        /*0018*/ 	.byte	0x04, 0x12
        /*001a*/ 	.short	(.L_6 - .L_5)
	.align		4
.L_5:
        /*001c*/ 	.word	index@(_Z23get_roi_bbox_gpu_kerneliiiiiifPKfS0_PKiS0_PiPfS3_S3_S3_)
        /*0020*/ 	.word	0x00000000
.L_6:


//--------------------- .nv.compat                --------------------------
	.section	.nv.compat,"",@"SHT_CUDA_COMPAT_INFO"
	.align	4
        /*0000*/ 	.byte	0x02, 0x09, 0x00, 0x00, 0x02, 0x02, 0x01, 0x00, 0x02, 0x05, 0x05, 0x00, 0x03, 0x07, 0x01, 0x01
        /*0010*/ 	.byte	0x02, 0x03, 0x00, 0x00, 0x02, 0x06, 0x01, 0x00, 0x04, 0x0b, 0x08, 0x00, 0x01, 0x00, 0x00, 0x00
        /*0020*/ 	.byte	0x00, 0x00, 0x00, 0x00


//--------------------- .nv.info._Z23get_roi_bbox_gpu_kerneliiiiiifPKfS0_PKiS0_PiPfS3_S3_S3_ --------------------------
	.section	.nv.info._Z23get_roi_bbox_gpu_kerneliiiiiifPKfS0_PKiS0_PiPfS3_S3_S3_,"",@"SHT_CUDA_INFO"
	.sectionflags	@""
	.align	4


	//----- nvinfo : EIATTR_CUDA_API_VERSION
	.align		4
        /*0000*/ 	.byte	0x04, 0x37
        /*0002*/ 	.short	(.L_8 - .L_7)
.L_7:
        /*0004*/ 	.word	0x00000082


	//----- nvinfo : EIATTR_KPARAM_INFO
	.align		4
.L_8:
        /*0008*/ 	.byte	0x04, 0x17
        /*000a*/ 	.short	(.L_10 - .L_9)
.L_9:
        /*000c*/ 	.word	0x00000000
        /*0010*/ 	.short	0x000f
        /*0012*/ 	.short	0x0060
        /*0014*/ 	.byte	0x00, 0xf5, 0x21, 0x00


	//----- nvinfo : EIATTR_KPARAM_INFO
	.align		4
.L_10:
        /*0018*/ 	.byte	0x04, 0x17
        /*001a*/ 	.short	(.L_12 - .L_11)
.L_11:
        /*001c*/ 	.word	0x00000000
        /*0020*/ 	.short	0x000e
        /*0022*/ 	.short	0x0058
        /*0024*/ 	.byte	0x00, 0xf5, 0x21, 0x00


	//----- nvinfo : EIATTR_KPARAM_INFO
	.align		4
.L_12:
        /*0028*/ 	.byte	0x04, 0x17
        /*002a*/ 	.short	(.L_14 - .L_13)
.L_13:
        /*002c*/ 	.word	0x00000000
        /*0030*/ 	.short	0x000d
        /*0032*/ 	.short	0x0050
        /*0034*/ 	.byte	0x00, 0xf5, 0x21, 0x00


	//----- nvinfo : EIATTR_KPARAM_INFO
	.align		4
.L_14:
        /*0038*/ 	.byte	0x04, 0x17
        /*003a*/ 	.short	(.L_16 - .L_15)
.L_15:
        /*003c*/ 	.word	0x00000000
        /*0040*/ 	.short	0x000c
        /*0042*/ 	.short	0x0048
        /*0044*/ 	.byte	0x00, 0xf5, 0x21, 0x00


	//----- nvinfo : EIATTR_KPARAM_INFO
	.align		4
.L_16:
        /*0048*/ 	.byte	0x04, 0x17
        /*004a*/ 	.short	(.L_18 - .L_17)
.L_17:
        /*004c*/ 	.word	0x00000000
        /*0050*/ 	.short	0x000b
        /*0052*/ 	.short	0x0040
        /*0054*/ 	.byte	0x00, 0xf5, 0x21, 0x00


	//----- nvinfo : EIATTR_KPARAM_INFO
	.align		4
.L_18:
        /*0058*/ 	.byte	0x04, 0x17
        /*005a*/ 	.short	(.L_20 - .L_19)
.L_19:
        /*005c*/ 	.word	0x00000000
        /*0060*/ 	.short	0x000a
        /*0062*/ 	.short	0x0038
        /*0064*/ 	.byte	0x00, 0xf5, 0x21, 0x00


	//----- nvinfo : EIATTR_KPARAM_INFO
	.align		4
.L_20:
        /*0068*/ 	.byte	0x04, 0x17
        /*006a*/ 	.short	(.L_22 - .L_21)
.L_21:
        /*006c*/ 	.word	0x00000000
        /*0070*/ 	.short	0x0009
        /*0072*/ 	.short	0x0030
        /*0074*/ 	.byte	0x00, 0xf5, 0x21, 0x00


	//----- nvinfo : EIATTR_KPARAM_INFO
	.align		4
.L_22:
        /*0078*/ 	.byte	0x04, 0x17
        /*007a*/ 	.short	(.L_24 - .L_23)
.L_23:
        /*007c*/ 	.word	0x00000000
        /*0080*/ 	.short	0x0008
        /*0082*/ 	.short	0x0028
        /*0084*/ 	.byte	0x00, 0xf5, 0x21, 0x00


	//----- nvinfo : EIATTR_KPARAM_INFO
	.align		4
.L_24:
        /*0088*/ 	.byte	0x04, 0x17
        /*008a*/ 	.short	(.L_26 - .L_25)
.L_25:
        /*008c*/ 	.word	0x00000000
        /*0090*/ 	.short	0x0007
        /*0092*/ 	.short	0x0020
        /*0094*/ 	.byte	0x00, 0xf5, 0x21, 0x00


	//----- nvinfo : EIATTR_KPARAM_INFO
	.align		4
.L_26:
        /*0098*/ 	.byte	0x04, 0x17
        /*009a*/ 	.short	(.L_28 - .L_27)
.L_27:
        /*009c*/ 	.word	0x00000000
        /*00a0*/ 	.short	0x0006
        /*00a2*/ 	.short	0x0018
        /*00a4*/ 	.byte	0x00, 0xf0, 0x11, 0x00


	//----- nvinfo : EIATTR_KPARAM_INFO
	.align		4
.L_28:
        /*00a8*/ 	.byte	0x04, 0x17
        /*00aa*/ 	.short	(.L_30 - .L_29)
.L_29:
        /*00ac*/ 	.word	0x00000000
        /*00b0*/ 	.short	0x0005
        /*00b2*/ 	.short	0x0014
        /*00b4*/ 	.byte	0x00, 0xf0, 0x11, 0x00


	//----- nvinfo : EIATTR_KPARAM_INFO
	.align		4
.L_30:
        /*00b8*/ 	.byte	0x04, 0x17
        /*00ba*/ 	.short	(.L_32 - .L_31)
.L_31:
        /*00bc*/ 	.word	0x00000000
        /*00c0*/ 	.short	0x0004
        /*00c2*/ 	.short	0x0010
        /*00c4*/ 	.byte	0x00, 0xf0, 0x11, 0x00


	//----- nvinfo : EIATTR_KPARAM_INFO
	.align		4
.L_32:
        /*00c8*/ 	.byte	0x04, 0x17
        /*00ca*/ 	.short	(.L_34 - .L_33)
.L_33:
        /*00cc*/ 	.word	0x00000000
        /*00d0*/ 	.short	0x0003
        /*00d2*/ 	.short	0x000c
        /*00d4*/ 	.byte	0x00, 0xf0, 0x11, 0x00


	//----- nvinfo : EIATTR_KPARAM_INFO
	.align		4
.L_34:
        /*00d8*/ 	.byte	0x04, 0x17
        /*00da*/ 	.short	(.L_36 - .L_35)
.L_35:
        /*00dc*/ 	.word	0x00000000
        /*00e0*/ 	.short	0x0002
        /*00e2*/ 	.short	0x0008
        /*00e4*/ 	.byte	0x00, 0xf0, 0x11, 0x00


	//----- nvinfo : EIATTR_KPARAM_INFO
	.align		4
.L_36:
        /*00e8*/ 	.byte	0x04, 0x17
        /*00ea*/ 	.short	(.L_38 - .L_37)
.L_37:
        /*00ec*/ 	.word	0x00000000
        /*00f0*/ 	.short	0x0001
        /*00f2*/ 	.short	0x0004
        /*00f4*/ 	.byte	0x00, 0xf0, 0x11, 0x00


	//----- nvinfo : EIATTR_KPARAM_INFO
	.align		4
.L_38:
        /*00f8*/ 	.byte	0x04, 0x17
        /*00fa*/ 	.short	(.L_40 - .L_39)
.L_39:
        /*00fc*/ 	.word	0x00000000
        /*0100*/ 	.short	0x0000
        /*0102*/ 	.short	0x0000
        /*0104*/ 	.byte	0x00, 0xf0, 0x11, 0x00


	//----- nvinfo : EIATTR_SPARSE_MMA_MASK
	.align		4
.L_40:
        /*0108*/ 	.byte	0x03, 0x50
        /*010a*/ 	.short	0x0000


	//----- nvinfo : EIATTR_MAXREG_COUNT
	.align		4
        /*010c*/ 	.byte	0x03, 0x1b
        /*010e*/ 	.short	0x00ff


	//----- nvinfo : EIATTR_NUM_BARRIERS
	.align		4
        /*0110*/ 	.byte	0x02, 0x4c
        /*0112*/ 	.byte	0x01
	.zero		1


	//----- nvinfo : EIATTR_MERCURY_ISA_VERSION
	.align		4
        /*0114*/ 	.byte	0x03, 0x5f
        /*0116*/ 	.short	0x0101


	//----- nvinfo : EIATTR_VRC_CTA_INIT_COUNT
	.align		4
        /*0118*/ 	.byte	0x02, 0x4a
	.zero		1
	.zero		1


	//----- nvinfo : EIATTR_EXIT_INSTR_OFFSETS
	.align		4
        /*011c*/ 	.byte	0x04, 0x1c
        /*011e*/ 	.short	(.L_42 - .L_41)


	//   ....[0]....
.L_41:
        /*0120*/ 	.word	0x00000070


	//   ....[1]....
        /*0124*/ 	.word	0x00000b60


	//   ....[2]....
        /*0128*/ 	.word	0x00000f30


	//   ....[3]....
        /*012c*/ 	.word	0x000036a0


	//----- nvinfo : EIATTR_CRS_STACK_SIZE
	.align		4
.L_42:
        /*0130*/ 	.byte	0x04, 0x1e
        /*0132*/ 	.short	(.L_44 - .L_43)
.L_43:
        /*0134*/ 	.word	0x00000000


	//----- nvinfo : EIATTR_CBANK_PARAM_SIZE
	.align		4
.L_44:
        /*0138*/ 	.byte	0x03, 0x19
        /*013a*/ 	.short	0x0068


	//----- nvinfo : EIATTR_PARAM_CBANK
	.align		4
        /*013c*/ 	.byte	0x04, 0x0a
        /*013e*/ 	.short	(.L_46 - .L_45)
	.align		4
.L_45:
        /*0140*/ 	.word	index@(.nv.constant0._Z23get_roi_bbox_gpu_kerneliiiiiifPKfS0_PKiS0_PiPfS3_S3_S3_)
        /*0144*/ 	.short	0x0380
        /*0146*/ 	.short	0x0068


	//----- nvinfo : EIATTR_SW_WAR
	.align		4
.L_46:
        /*0148*/ 	.byte	0x04, 0x36
        /*014a*/ 	.short	(.L_48 - .L_47)
.L_47:
        /*014c*/ 	.word	0x00000008
.L_48:


//--------------------- .nv.callgraph             --------------------------
	.section	.nv.callgraph,"",@"SHT_CUDA_CALLGRAPH"
	.align	4
	.sectionentsize	8
	.align		4
        /*0000*/ 	.word	0x00000000
	.align		4
        /*0004*/ 	.word	0xffffffff
	.align		4
        /*0008*/ 	.word	0x00000000
	.align		4
        /*000c*/ 	.word	0xfffffffe
	.align		4
        /*0010*/ 	.word	0x00000000
	.align		4
        /*0014*/ 	.word	0xfffffffd
	.align		4
        /*0018*/ 	.word	0x00000000
	.align		4
        /*001c*/ 	.word	0xfffffffc


//--------------------- .nv.constant4             --------------------------
	.section	.nv.constant4,"a",@progbits
	.align	8
	.align		8
.nv.constant4:
        /*0000*/ 	.dword	__cudart_i2opi_f


//--------------------- .text._Z23get_roi_bbox_gpu_kerneliiiiiifPKfS0_PKiS0_PiPfS3_S3_S3_ --------------------------
	.section	.text._Z23get_roi_bbox_gpu_kerneliiiiiifPKfS0_PKiS0_PiPfS3_S3_S3_,"ax",@progbits
	.align	128
        .global         _Z23get_roi_bbox_gpu_kerneliiiiiifPKfS0_PKiS0_PiPfS3_S3_S3_
        .type           _Z23get_roi_bbox_gpu_kerneliiiiiifPKfS0_PKiS0_PiPfS3_S3_S3_,@function
        .size           _Z23get_roi_bbox_gpu_kerneliiiiiifPKfS0_PKiS0_PiPfS3_S3_S3_,(.L_x_34 - _Z23get_roi_bbox_gpu_kerneliiiiiifPKfS0_PKiS0_PiPfS3_S3_S3_)
        .other          _Z23get_roi_bbox_gpu_kerneliiiiiifPKfS0_PKiS0_PiPfS3_S3_S3_,@"STO_CUDA_ENTRY STV_DEFAULT"
_Z23get_roi_bbox_gpu_kerneliiiiiifPKfS0_PKiS0_PiPfS3_S3_S3_:
.text._Z23get_roi_bbox_gpu_kerneliiiiiifPKfS0_PKiS0_PiPfS3_S3_S3_:
[----:B------:R-:W-:Y:S08]  /*0000*/  LDC R1, c[0x0][0x37c] ;  /* 0x0000df00ff017b82 */ /* 0x000ff00000000800 */
[----:B------:R-:W0:Y:S08]  /*0010*/  LDC.64 R4, c[0x0][0x380] ;  /* 0x0000e000ff047b82 */ /* 0x000e300000000a00 */
[----:B------:R-:W0:Y:S02]  /*0020*/  LDC.64 R2, c[0x0][0x388] ;  /* 0x0000e200ff027b82 */ /* 0x000e240000000a00 */
[----:B0-----:R-:W-:-:S04]  /*0030*/  IMAD R0, R2, R4, RZ ;  /* 0x0000000402007224 */ /* 0x001fc800078e02ff */
[----:B------:R-:W-:-:S05]  /*0040*/  IMAD R0, R0, R3, RZ ;  /* 0x0000000300007224 */ /* 0x000fca00078e02ff */
[----:B------:R-:W-:-:S04]  /*0050*/  VIMNMX R0, PT, PT, R0, R5, PT ;  /* 0x0000000500007248 */ /* 0x000fc80003fe0100 */
[----:B------:R-:W-:-:S13]  /*0060*/  ISETP.GE.AND P0, PT, R0, 0x1, PT ;  /* 0x000000010000780c */ /* 0x000fda0003f06270 */
[----:B------:R-:W-:Y:S05]  /*0070*/  @!P0 EXIT ;  /* 0x000000000000894d */ /* 0x000fea0003800000 */
[----:B------:R-:W0:Y:S01]  /*0080*/  LDC.64 R6, c[0x0][0x3c0] ;  /* 0x0000f000ff067b82 */ /* 0x000e220000000a00 */
[----:B------:R-:W0:Y:S01]  /*0090*/  LDCU.64 UR8, c[0x0][0x358] ;  /* 0x00006b00ff0877ac */ /* 0x000e220008000a00 */
[----:B------:R-:W-:Y:S01]  /*00a0*/  ISETP.GE.AND P0, PT, R4, 0x2, PT ;  /* 0x000000020400780c */ /* 0x000fe20003f06270 */
[----:B0-----:R0:W-:-:S12]  /*00b0*/  STG.E desc[UR8][R6.64], RZ ;  /* 0x000000ff06007986 */ /* 0x0011d8000c101908 */
[----:B------:R-:W-:Y:S05]  /*00c0*/  @!P0 BRA `(.L_x_0) ;  /* 0x0000000800988947 */ /* 0x000fea0003800000 */
[C---:B------:R-:W-:Y:S02]  /*00d0*/  VIADD R0, R4.reuse, 0xfffffffe ;  /* 0xfffffffe04007836 */ /* 0x040fe40000000000 */
[----:B------:R-:W-:-:S03]  /*00e0*/  VIADD R3, R4, 0xffffffff ;  /* 0xffffffff04037836 */ /* 0x000fc60000000000 */
[----:B------:R-:W-:Y:S01]  /*00f0*/  ISETP.GE.U32.AND P0, PT, R0, 0xf, PT ;  /* 0x0000000f0000780c */ /* 0x000fe20003f06070 */
[----:B------:R-:W-:Y:S01]  /*0100*/  HFMA2 R0, -RZ, RZ, 0, 5.9604644775390625e-08 ;  /* 0x00000001ff007431 */ /* 0x000fe200000001ff */
[----:B------:R-:W-:-:S11]  /*0110*/  LOP3.LUT R12, R3, 0xf, RZ, 0xc0, !PT ;  /* 0x0000000f030c7812 */ /* 0x000fd600078ec0ff */
[----:B------:R-:W-:Y:S05]  /*0120*/  @!P0 BRA `(.L_x_1) ;  /* 0x0000000000f08947 */ /* 0x000fea0003800000 */
[----:B------:R-:W-:Y:S01]  /*0130*/  LOP3.LUT R0, R3, 0xfffffff0, RZ, 0xc0, !PT ;  /* 0xfffffff003007812 */ /* 0x000fe200078ec0ff */
[----:B------:R-:W-:-:S07]  /*0140*/  IMAD.MOV.U32 R5, RZ, RZ, 0x1 ;  /* 0x00000001ff057424 */ /* 0x000fce00078e00ff */
.L_x_2:
[----:B0---4-:R-:W0:Y:S08]  /*0150*/  LDC.64 R6, c[0x0][0x3c0] ;  /* 0x0000f000ff067b82 */ /* 0x011e300000000a00 */
[----:B------:R-:W1:Y:S01]  /*0160*/  LDC.64 R8, c[0x0][0x3b0] ;  /* 0x0000ec00ff087b82 */ /* 0x000e620000000a00 */
[----:B0-----:R-:W-:-:S05]  /*0170*/  IMAD.WIDE.U32 R6, R5, 0x4, R6 ;  /* 0x0000000405067825 */ /* 0x001fca00078e0006 */
[----:B------:R-:W2:Y:S01]  /*0180*/  LDG.E R10, desc[UR8][R6.64+-0x4] ;  /* 0xfffffc08060a7981 */ /* 0x000ea2000c1e1900 */
[----:B-1----:R-:W-:-:S05]  /*0190*/  IMAD.WIDE.U32 R8, R5, 0x4, R8 ;  /* 0x0000000405087825 */ /* 0x002fca00078e0008 */
[----:B------:R-:W2:Y:S02]  /*01a0*/  LDG.E R11, desc[UR8][R8.64+-0x4] ;  /* 0xfffffc08080b7981 */ /* 0x000ea4000c1e1900 */
[----:B--2---:R-:W-:-:S05]  /*01b0*/  IMAD.IADD R11, R10, 0x1, R11 ;  /* 0x000000010a0b7824 */ /* 0x004fca00078e020b */
[----:B------:R0:W-:Y:S04]  /*01c0*/  STG.E desc[UR8][R6.64], R11 ;  /* 0x0000000b06007986 */ /* 0x0001e8000c101908 */
[----:B------:R-:W2:Y:S02]  /*01d0*/  LDG.E R10, desc[UR8][R8.64] ;  /* 0x00000008080a7981 */ /* 0x000ea4000c1e1900 */
[----:B--2---:R-:W-:-:S05]  /*01e0*/  IADD3 R13, PT, PT, R11, R10, RZ ;  /* 0x0000000a0b0d7210 */ /* 0x004fca0007ffe0ff */
[----:B------:R1:W-:Y:S04]  /*01f0*/  STG.E desc[UR8][R6.64+0x4], R13 ;  /* 0x0000040d06007986 */ /* 0x0003e8000c101908 */
[----:B------:R-:W2:Y:S02]  /*0200*/  LDG.E R10, desc[UR8][R8.64+0x4] ;  /* 0x00000408080a7981 */ /* 0x000ea4000c1e1900 */
[----:B--2---:R-:W-:-:S05]  /*0210*/  IMAD.IADD R15, R13, 0x1, R10 ;  /* 0x000000010d0f7824 */ /* 0x004fca00078e020a */
[----:B------:R2:W-:Y:S04]  /*0220*/  STG.E desc[UR8][R6.64+0x8], R15 ;  /* 0x0000080f06007986 */ /* 0x0005e8000c101908 */
[----:B------:R-:W3:Y:S02]  /*0230*/  LDG.E R10, desc[UR8][R8.64+0x8] ;  /* 0x00000808080a7981 */ /* 0x000ee4000c1e1900 */
[----:B---3--:R-:W-:-:S05]  /*0240*/  IMAD.IADD R17, R15, 0x1, R10 ;  /* 0x000000010f117824 */ /* 0x008fca00078e020a */
[----:B------:R3:W-:Y:S04]  /*0250*/  STG.E desc[UR8][R6.64+0xc], R17 ;  /* 0x00000c1106007986 */ /* 0x0007e8000c101908 */
[----:B------:R-:W0:Y:S02]  /*0260*/  LDG.E R10, desc[UR8][R8.64+0xc] ;  /* 0x00000c08080a7981 */ /* 0x000e24000c1e1900 */
[----:B0-----:R-:W-:-:S05]  /*0270*/  IADD3 R11, PT, PT, R17, R10, RZ ;  /* 0x0000000a110b7210 */ /* 0x001fca0007ffe0ff */
[----:B------:R0:W-:Y:S04]  /*0280*/  STG.E desc[UR8][R6.64+0x10], R11 ;  /* 0x0000100b06007986 */ /* 0x0001e8000c101908 */
[----:B------:R-:W1:Y:S02]  /*0290*/  LDG.E R10, desc[UR8][R8.64+0x10] ;  /* 0x00001008080a7981 */ /* 0x000e64000c1e1900 */
[----:B-1----:R-:W-:-:S05]  /*02a0*/  IMAD.IADD R13, R11, 0x1, R10 ;  /* 0x000000010b0d7824 */ /* 0x002fca00078e020a */
[----:B------:R1:W-:Y:S04]  /*02b0*/  STG.E desc[UR8][R6.64+0x14], R13 ;  /* 0x0000140d06007986 */ /* 0x0003e8000c101908 */
[----:B------:R-:W2:Y:S02]  /*02c0*/  LDG.E R10, desc[UR8][R8.64+0x14] ;  /* 0x00001408080a7981 */ /* 0x000ea4000c1e1900 */
[----:B--2---:R-:W-:-:S05]  /*02d0*/  IMAD.IADD R15, R13, 0x1, R10 ;  /* 0x000000010d0f7824 */ /* 0x004fca00078e020a */
[----:B------:R2:W-:Y:S04]  /*02e0*/  STG.E desc[UR8][R6.64+0x18], R15 ;  /* 0x0000180f06007986 */ /* 0x0005e8000c101908 */
[----:B------:R-:W3:Y:S02]  /*02f0*/  LDG.E R10, desc[UR8][R8.64+0x18] ;  /* 0x00001808080a7981 */ /* 0x000ee4000c1e1900 */
[----:B---3--:R-:W-:-:S05]  /*0300*/  IADD3 R17, PT, PT, R15, R10, RZ ;  /* 0x0000000a0f117210 */ /* 0x008fca0007ffe0ff */
[----:B------:R3:W-:Y:S04]  /*0310*/  STG.E desc[UR8][R6.64+0x1c], R17 ;  /* 0x00001c1106007986 */ /* 0x0007e8000c101908 */
[----:B------:R-:W0:Y:S02]  /*0320*/  LDG.E R10, desc[UR8][R8.64+0x1c] ;  /* 0x00001c08080a7981 */ /* 0x000e24000c1e1900 */
[----:B0-----:R-:W-:-:S05]  /*0330*/  IMAD.IADD R11, R17, 0x1, R10 ;  /* 0x00000001110b7824 */ /* 0x001fca00078e020a */
[----:B------:R0:W-:Y:S04]  /*0340*/  STG.E desc[UR8][R6.64+0x20], R11 ;  /* 0x0000200b06007986 */ /* 0x0001e8000c101908 */
[----:B------:R-:W1:Y:S02]  /*0350*/  LDG.E R10, desc[UR8][R8.64+0x20] ;  /* 0x00002008080a7981 */ /* 0x000e64000c1e1900 */
[----:B-1----:R-:W-:-:S05]  /*0360*/  IMAD.IADD R13, R11, 0x1, R10 ;  /* 0x000000010b0d7824 */ /* 0x002fca00078e020a */
[----:B------:R1:W-:Y:S04]  /*0370*/  STG.E desc[UR8][R6.64+0x24], R13 ;  /* 0x0000240d06007986 */ /* 0x0003e8000c101908 */
[----:B------:R-:W2:Y:S02]  /*0380*/  LDG.E R10, desc[UR8][R8.64+0x24] ;  /* 0x00002408080a7981 */ /* 0x000ea4000c1e1900 */
[----:B--2---:R-:W-:-:S05]  /*0390*/  IADD3 R15, PT, PT, R13, R10, RZ ;  /* 0x0000000a0d0f7210 */ /* 0x004fca0007ffe0ff */
[----:B------:R2:W-:Y:S04]  /*03a0*/  STG.E desc[UR8][R6.64+0x28], R15 ;  /* 0x0000280f06007986 */ /* 0x0005e8000c101908 */
[----:B------:R-:W3:Y:S02]  /*03b0*/  LDG.E R10, desc[UR8][R8.64+0x28] ;  /* 0x00002808080a7981 */ /* 0x000ee4000c1e1900 */
[----:B---3--:R-:W-:-:S05]  /*03c0*/  IMAD.IADD R17, R15, 0x1, R10 ;  /* 0x000000010f117824 */ /* 0x008fca00078e020a */
[----:B------:R3:W-:Y:S04]  /*03d0*/  STG.E desc[UR8][R6.64+0x2c], R17 ;  /* 0x00002c1106007986 */ /* 0x0007e8000c101908 */
[----:B------:R-:W0:Y:S02]  /*03e0*/  LDG.E R10, desc[UR8][R8.64+0x2c] ;  /* 0x00002c08080a7981 */ /* 0x000e24000c1e1900 */
[----:B0-----:R-:W-:-:S05]  /*03f0*/  IMAD.IADD R11, R17, 0x1, R10 ;  /* 0x00000001110b7824 */ /* 0x001fca00078e020a */
[----:B------:R4:W-:Y:S04]  /*0400*/  STG.E desc[UR8][R6.64+0x30], R11 ;  /* 0x0000300b06007986 */ /* 0x0009e8000c101908 */
[----:B------:R-:W1:Y:S02]  /*0410*/  LDG.E R10, desc[UR8][R8.64+0x30] ;  /* 0x00003008080a7981 */ /* 0x000e64000c1e1900 */
[----:B-1----:R-:W-:-:S05]  /*0420*/  IADD3 R13, PT, PT, R11, R10, RZ ;  /* 0x0000000a0b0d7210 */ /* 0x002fca0007ffe0ff */
[----:B------:R4:W-:Y:S04]  /*0430*/  STG.E desc[UR8][R6.64+0x34], R13 ;  /* 0x0000340d06007986 */ /* 0x0009e8000c101908 */
[----:B------:R-:W2:Y:S02]  /*0440*/  LDG.E R10, desc[UR8][R8.64+0x34] ;  /* 0x00003408080a7981 */ /* 0x000ea4000c1e1900 */
[----:B--2---:R-:W-:-:S05]  /*0450*/  IMAD.IADD R15, R13, 0x1, R10 ;  /* 0x000000010d0f7824 */ /* 0x004fca00078e020a */
[----:B------:R4:W-:Y:S04]  /*0460*/  STG.E desc[UR8][R6.64+0x38], R15 ;  /* 0x0000380f06007986 */ /* 0x0009e8000c101908 */
[----:B------:R-:W3:Y:S01]  /*0470*/  LDG.E R10, desc[UR8][R8.64+0x38] ;  /* 0x00003808080a7981 */ /* 0x000ee2000c1e1900 */
[----:B------:R-:W-:-:S04]  /*0480*/  IADD3 R19, PT, PT, R5, 0xf, RZ ;  /* 0x0000000f05137810 */ /* 0x000fc80007ffe0ff */
[----:B------:R-:W-:Y:S01]  /*0490*/  ISETP.NE.AND P0, PT, R19, R0, PT ;  /* 0x000000001300720c */ /* 0x000fe20003f05270 */
[----:B------:R-:W-:Y:S02]  /*04a0*/  VIADD R5, R5, 0x10 ;  /* 0x0000001005057836 */ /* 0x000fe40000000000 */
[----:B---3--:R-:W-:-:S05]  /*04b0*/  IMAD.IADD R17, R15, 0x1, R10 ;  /* 0x000000010f117824 */ /* 0x008fca00078e020a */
[----:B------:R4:W-:Y:S05]  /*04c0*/  STG.E desc[UR8][R6.64+0x3c], R17 ;  /* 0x00003c1106007986 */ /* 0x0009ea000c101908 */
[----:B------:R-:W-:Y:S05]  /*04d0*/  @P0 BRA `(.L_x_2) ;  /* 0xfffffffc001c0947 */ /* 0x000fea000383ffff */
[----:B------:R-:W-:-:S07]  /*04e0*/  IMAD.MOV.U32 R0, RZ, RZ, R5 ;  /* 0x000000ffff007224 */ /* 0x000fce00078e0005 */
.L_x_1:
[----:B------:R-:W-:-:S13]  /*04f0*/  ISETP.NE.AND P0, PT, R12, RZ, PT ;  /* 0x000000ff0c00720c */ /* 0x000fda0003f05270 */
[----:B------:R-:W-:Y:S05]  /*0500*/  @!P0 BRA `(.L_x_0) ;  /* 0x0000000400888947 */ /* 0x000fea0003800000 */
[----:B------:R-:W-:Y:S02]  /*0510*/  ISETP.GE.U32.AND P0, PT, R12, 0x8, PT ;  /* 0x000000080c00780c */ /* 0x000fe40003f06070 */
[----:B------:R-:W-:-:S04]  /*0520*/  LOP3.LUT R20, R3, 0x7, RZ, 0xc0, !PT ;  /* 0x0000000703147812 */ /* 0x000fc800078ec0ff */
[----:B------:R-:W-:-:S07]  /*0530*/  ISETP.NE.AND P1, PT, R20, RZ, PT ;  /* 0x000000ff1400720c */ /* 0x000fce0003f25270 */
[----:B------:R-:W-:Y:S06]  /*0540*/  @!P0 BRA `(.L_x_3) ;  /* 0x0000000000c48947 */ /* 0x000fec0003800000 */
[----:B------:R-:W1:Y:S08]  /*0550*/  LDC.64 R8, c[0x0][0x3b0] ;  /* 0x0000ec00ff087b82 */ /* 0x000e700000000a00 */
[----:B----4-:R-:W2:Y:S01]  /*0560*/  LDC.64 R12, c[0x0][0x3c0] ;  /* 0x0000f000ff0c7b82 */ /* 0x010ea20000000a00 */
[----:B-1----:R-:W-:-:S05]  /*0570*/  IMAD.WIDE R8, R0, 0x4, R8 ;  /* 0x0000000400087825 */ /* 0x002fca00078e0208 */
[----:B------:R-:W3:Y:S01]  /*0580*/  LDG.E R14, desc[UR8][R8.64+-0x4] ;  /* 0xfffffc08080e7981 */ /* 0x000ee2000c1e1900 */
[----:B--2---:R-:W-:-:S05]  /*0590*/  IMAD.WIDE R10, R0, 0x4, R12 ;  /* 0x00000004000a7825 */ /* 0x004fca00078e020c */
[----:B------:R-:W3:Y:S01]  /*05a0*/  LDG.E R5, desc[UR8][R10.64+-0x4] ;  /* 0xfffffc080a057981 */ /* 0x000ee2000c1e1900 */
[----:B0-----:R-:W-:Y:S01]  /*05b0*/  IMAD.WIDE.U32 R6, R0, 0x4, R12 ;  /* 0x0000000400067825 */ /* 0x001fe200078e000c */
[----:B---3--:R-:W-:-:S05]  /*05c0*/  IADD3 R5, PT, PT, R5, R14, RZ ;  /* 0x0000000e05057210 */ /* 0x008fca0007ffe0ff */
[----:B------:R0:W-:Y:S04]  /*05d0*/  STG.E desc[UR8][R6.64], R5 ;  /* 0x0000000506007986 */ /* 0x0001e8000c101908 */
[----:B------:R-:W2:Y:S01]  /*05e0*/  LDG.E R16, desc[UR8][R8.64] ;  /* 0x0000000808107981 */ /* 0x000ea2000c1e1900 */
[----:B------:R-:W-:-:S04]  /*05f0*/  VIADD R15, R0, 0x1 ;  /* 0x00000001000f7836 */ /* 0x000fc80000000000 */
[----:B------:R-:W-:-:S04]  /*0600*/  IMAD.WIDE.U32 R14, R15, 0x4, R12 ;  /* 0x000000040f0e7825 */ /* 0x000fc800078e000c */
[----:B--2---:R-:W-:-:S05]  /*0610*/  IMAD.IADD R21, R5, 0x1, R16 ;  /* 0x0000000105157824 */ /* 0x004fca00078e0210 */
[----:B------:R1:W-:Y:S04]  /*0620*/  STG.E desc[UR8][R14.64], R21 ;  /* 0x000000150e007986 */ /* 0x0003e8000c101908 */
[----:B------:R-:W2:Y:S04]  /*0630*/  LDG.E R18, desc[UR8][R10.64+0x4] ;  /* 0x000004080a127981 */ /* 0x000ea8000c1e1900 */
[----:B------:R-:W2:Y:S01]  /*0640*/  LDG.E R19, desc[UR8][R8.64+0x4] ;  /* 0x0000040808137981 */ /* 0x000ea2000c1e1900 */
[----:B------:R-:W-:-:S05]  /*0650*/  IADD3 R17, PT, PT, R0, 0x2, RZ ;  /* 0x0000000200117810 */ /* 0x000fca0007ffe0ff */
[----:B------:R-:W-:-:S04]  /*0660*/  IMAD.WIDE.U32 R16, R17, 0x4, R12 ;  /* 0x0000000411107825 */ /* 0x000fc800078e000c */
[----:B--2---:R-:W-:-:S05]  /*0670*/  IMAD.IADD R23, R18, 0x1, R19 ;  /* 0x0000000112177824 */ /* 0x004fca00078e0213 */
[----:B------:R2:W-:Y:S04]  /*0680*/  STG.E desc[UR8][R16.64], R23 ;  /* 0x0000001710007986 */ /* 0x0005e8000c101908 */
[----:B0-----:R-:W3:Y:S04]  /*0690*/  LDG.E R5, desc[UR8][R10.64+0x8] ;  /* 0x000008080a057981 */ /* 0x001ee8000c1e1900 */
[----:B------:R-:W3:Y:S01]  /*06a0*/  LDG.E R22, desc[UR8][R8.64+0x8] ;  /* 0x0000080808167981 */ /* 0x000ee2000c1e1900 */
[----:B------:R-:W-:-:S04]  /*06b0*/  VIADD R19, R0, 0x3 ;  /* 0x0000000300137836 */ /* 0x000fc80000000000 */
[----:B------:R-:W-:Y:S01]  /*06c0*/  IMAD.WIDE.U32 R18, R19, 0x4, R12 ;  /* 0x0000000413127825 */ /* 0x000fe200078e000c */
[----:B---3--:R-:W-:-:S05]  /*06d0*/  IADD3 R5, PT, PT, R5, R22, RZ ;  /* 0x0000001605057210 */ /* 0x008fca0007ffe0ff */
[----:B------:R0:W-:Y:S04]  /*06e0*/  STG.E desc[UR8][R18.64], R5 ;  /* 0x0000000512007986 */ /* 0x0001e8000c101908 */
[----:B-1----:R-:W3:Y:S04]  /*06f0*/  LDG.E R21, desc[UR8][R10.64+0xc] ;  /* 0x00000c080a157981 */ /* 0x002ee8000c1e1900 */
[----:B------:R-:W3:Y:S01]  /*0700*/  LDG.E R22, desc[UR8][R8.64+0xc] ;  /* 0x00000c0808167981 */ /* 0x000ee2000c1e1900 */
[----:B------:R-:W-:-:S04]  /*0710*/  VIADD R15, R0, 0x4 ;  /* 0x00000004000f7836 */ /* 0x000fc80000000000 */
[----:B------:R-:W-:-:S04]  /*0720*/  IMAD.WIDE.U32 R14, R15, 0x4, R12 ;  /* 0x000000040f0e7825 */ /* 0x000fc800078e000c */
[----:B---3--:R-:W-:-:S05]  /*0730*/  IMAD.IADD R21, R21, 0x1, R22 ;  /* 0x0000000115157824 */ /* 0x008fca00078e0216 */
[----:B------:R1:W-:Y:S04]  /*0740*/  STG.E desc[UR8][R14.64], R21 ;  /* 0x000000150e007986 */ /* 0x0003e8000c101908 */
[----:B------:R-:W3:Y:S04]  /*0750*/  LDG.E R22, desc[UR8][R10.64+0x10] ;  /* 0x000010080a167981 */ /* 0x000ee8000c1e1900 */
[----:B--2---:R-:W3:Y:S01]  /*0760*/  LDG.E R23, desc[UR8][R8.64+0x10] ;  /* 0x0000100808177981 */ /* 0x004ee2000c1e1900 */
[----:B------:R-:W-:-:S05]  /*0770*/  IADD3 R17, PT, PT, R0, 0x5, RZ ;  /* 0x0000000500117810 */ /* 0x000fca0007ffe0ff */
[----:B------:R-:W-:-:S04]  /*0780*/  IMAD.WIDE.U32 R16, R17, 0x4, R12 ;  /* 0x0000000411107825 */ /* 0x000fc800078e000c */
[----:B---3--:R-:W-:-:S05]  /*0790*/  IMAD.IADD R23, R22, 0x1, R23 ;  /* 0x0000000116177824 */ /* 0x008fca00078e0217 */
[----:B------:R2:W-:Y:S04]  /*07a0*/  STG.E desc[UR8][R16.64], R23 ;  /* 0x0000001710007986 */ /* 0x0005e8000c101908 */
[----:B0-----:R-:W3:Y:S04]  /*07b0*/  LDG.E R18, desc[UR8][R10.64+0x14] ;  /* 0x000014080a127981 */ /* 0x001ee8000c1e1900 */
[----:B------:R-:W3:Y:S01]  /*07c0*/  LDG.E R19, desc[UR8][R8.64+0x14] ;  /* 0x0000140808137981 */ /* 0x000ee2000c1e1900 */
[----:B------:R-:W-:-:S04]  /*07d0*/  VIADD R5, R0, 0x6 ;  /* 0x0000000600057836 */ /* 0x000fc80000000000 */
[----:B------:R-:W-:Y:S01]  /*07e0*/  IMAD.WIDE.U32 R12, R5, 0x4, R12 ;  /* 0x00000004050c7825 */ /* 0x000fe200078e000c */
[----:B---3--:R-:W-:-:S05]  /*07f0*/  IADD3 R19, PT, PT, R18, R19, RZ ;  /* 0x0000001312137210 */ /* 0x008fca0007ffe0ff */
[----:B------:R2:W-:Y:S04]  /*0800*/  STG.E desc[UR8][R12.64], R19 ;  /* 0x000000130c007986 */ /* 0x0005e8000c101908 */
[----:B------:R-:W3:Y:S04]  /*0810*/  LDG.E R5, desc[UR8][R10.64+0x18] ;  /* 0x000018080a057981 */ /* 0x000ee8000c1e1900 */
[----:B-1----:R-:W3:Y:S01]  /*0820*/  LDG.E R14, desc[UR8][R8.64+0x18] ;  /* 0x00001808080e7981 */ /* 0x002ee2000c1e1900 */
[----:B------:R-:W-:Y:S02]  /*0830*/  VIADD R0, R0, 0x8 ;  /* 0x0000000800007836 */ /* 0x000fe40000000000 */
[----:B---3--:R-:W-:-:S05]  /*0840*/  IMAD.IADD R5, R5, 0x1, R14 ;  /* 0x0000000105057824 */ /* 0x008fca00078e020e */
[----:B------:R2:W-:Y:S02]  /*0850*/  STG.E desc[UR8][R6.64+0x1c], R5 ;  /* 0x00001c0506007986 */ /* 0x0005e4000c101908 */
.L_x_3:
[----:B------:R-:W-:Y:S05]  /*0860*/  @!P1 BRA `(.L_x_0) ;  /* 0x0000000000b09947 */ /* 0x000fea0003800000 */
[----:B------:R-:W-:Y:S02]  /*0870*/  ISETP.GE.U32.AND P0, PT, R20, 0x4, PT ;  /* 0x000000041400780c */ /* 0x000fe40003f06070 */
[----:B------:R-:W-:-:S04]  /*0880*/  LOP3.LUT R3, R3, 0x3, RZ, 0xc0, !PT ;  /* 0x0000000303037812 */ /* 0x000fc800078ec0ff */
[----:B------:R-:W-:-:S07]  /*0890*/  ISETP.NE.AND P1, PT, R3, RZ, PT ;  /* 0x000000ff0300720c */ /* 0x000fce0003f25270 */
[----:B------:R-:W-:Y:S06]  /*08a0*/  @!P0 BRA `(.L_x_4) ;  /* 0x0000000000648947 */ /* 0x000fec0003800000 */
[----:B------:R-:W1:Y:S08]  /*08b0*/  LDC.64 R8, c[0x0][0x3b0] ;  /* 0x0000ec00ff087b82 */ /* 0x000e700000000a00 */
[----:B--2-4-:R-:W2:Y:S01]  /*08c0*/  LDC.64 R12, c[0x0][0x3c0] ;  /* 0x0000f000ff0c7b82 */ /* 0x014ea20000000a00 */
        /* <DEDUP_REMOVED lines=18> */
[----:B0-----:R-:W2:Y:S04]  /*09f0*/  LDG.E R5, desc[UR8][R10.64+0x8] ;  /* 0x000008080a057981 */ /* 0x001ea8000c1e1900 */
[----:B------:R-:W2:Y:S01]  /*0a00*/  LDG.E R16, desc[UR8][R8.64+0x8] ;  /* 0x0000080808107981 */ /* 0x000ea2000c1e1900 */
[----:B------:R-:W-:Y:S01]  /*0a10*/  IADD3 R0, PT, PT, R0, 0x4, RZ ;  /* 0x0000000400007810 */ /* 0x000fe20007ffe0ff */
[----:B--2---:R-:W-:-:S05]  /*0a20*/  IMAD.IADD R5, R5, 0x1, R16 ;  /* 0x0000000105057824 */ /* 0x004fca00078e0210 */
[----:B------:R1:W-:Y:S02]  /*0a30*/  STG.E desc[UR8][R6.64+0xc], R5 ;  /* 0x00000c0506007986 */ /* 0x0003e4000c101908 */
.L_x_4:
[----:B------:R-:W-:Y:S05]  /*0a40*/  @!P1 BRA `(.L_x_0) ;  /* 0x0000000000389947 */ /* 0x000fea0003800000 */
[----:B-1--4-:R-:W1:Y:S01]  /*0a50*/  LDC.64 R14, c[0x0][0x3b0] ;  /* 0x0000ec00ff0e7b82 */ /* 0x012e620000000a00 */
[----:B------:R-:W-:-:S07]  /*0a60*/  UMOV UR4, URZ ;  /* 0x000000ff00047c82 */ /* 0x000fce0008000000 */
[----:B--2---:R-:W2:Y:S02]  /*0a70*/  LDC.64 R12, c[0x0][0x3c0] ;  /* 0x0000f000ff0c7b82 */ /* 0x004ea40000000a00 */
.L_x_5:
[----:B0-2---:R-:W-:-:S04]  /*0a80*/  IMAD.WIDE R6, R0, 0x4, R12 ;  /* 0x0000000400067825 */ /* 0x005fc800078e020c */
[C---:B-1----:R-:W-:Y:S02]  /*0a90*/  IMAD.WIDE R8, R0.reuse, 0x4, R14 ;  /* 0x0000000400087825 */ /* 0x042fe400078e020e */
[----:B------:R-:W2:Y:S04]  /*0aa0*/  LDG.E R6, desc[UR8][R6.64+-0x4] ;  /* 0xfffffc0806067981 */ /* 0x000ea8000c1e1900 */
[----:B------:R-:W2:Y:S01]  /*0ab0*/  LDG.E R9, desc[UR8][R8.64+-0x4] ;  /* 0xfffffc0808097981 */ /* 0x000ea2000c1e1900 */
[----:B---3--:R-:W-:Y:S01]  /*0ac0*/  IMAD.WIDE.U32 R10, R0, 0x4, R12 ;  /* 0x00000004000a7825 */ /* 0x008fe200078e000c */
[----:B------:R-:W-:-:S03]  /*0ad0*/  UIADD3 UR4, UPT, UPT, UR4, 0x1, URZ ;  /* 0x0000000104047890 */ /* 0x000fc6000fffe0ff */
[----:B------:R-:W-:-:S03]  /*0ae0*/  VIADD R0, R0, 0x1 ;  /* 0x0000000100007836 */ /* 0x000fc60000000000 */
[----:B------:R-:W-:Y:S01]  /*0af0*/  ISETP.NE.AND P0, PT, R3, UR4, PT ;  /* 0x0000000403007c0c */ /* 0x000fe2000bf05270 */
[----:B--2---:R-:W-:-:S05]  /*0b00*/  IMAD.IADD R5, R6, 0x1, R9 ;  /* 0x0000000106057824 */ /* 0x004fca00078e0209 */
[----:B------:R3:W-:Y:S07]  /*0b10*/  STG.E desc[UR8][R10.64], R5 ;  /* 0x000000050a007986 */ /* 0x0007ee000c101908 */
[----:B------:R-:W-:Y:S05]  /*0b20*/  @P0 BRA `(.L_x_5) ;  /* 0xfffffffc00d40947 */ /* 0x000fea000383ffff */
.L_x_0:
[----:B------:R-:W5:Y:S08]  /*0b30*/  S2UR UR6, SR_CTAID.X ;  /* 0x00000000000679c3 */ /* 0x000f700000002500 */
[----:B------:R-:W-:Y:S01]  /*0b40*/  BAR.SYNC.DEFER_BLOCKING 0x0 ;  /* 0x0000000000007b1d */ /* 0x000fe20000010000 */
[----:B-----5:R-:W-:-:S13]  /*0b50*/  ISETP.LE.AND P0, PT, R4, UR6, PT ;  /* 0x0000000604007c0c */ /* 0x020fda000bf03270 */
[----:B------:R-:W-:Y:S05]  /*0b60*/  @P0 EXIT ;  /* 0x000000000000094d */ /* 0x000fea0003800000 */
[----:B------:R-:W5:Y:S01]  /*0b70*/  LDC R0, c[0x0][0x398] ;  /* 0x0000e600ff007b82 */ /* 0x000f620000000800 */
[----:B-1----:R-:W1:Y:S01]  /*0b80*/  S2R R14, SR_TID.X ;  /* 0x00000000000e7919 */ /* 0x002e620000002100 */
[----:B------:R-:W-:Y:S01]  /*0b90*/  ISETP.GT.AND P0, PT, R2, RZ, PT ;  /* 0x000000ff0200720c */ /* 0x000fe20003f04270 */
[----:B------:R-:W0:Y:S01]  /*0ba0*/  LDCU UR7, c[0x0][0x360] ;  /* 0x00006c00ff0777ac */ /* 0x000e220008000800 */
[----:B------:R-:W0:Y:S01]  /*0bb0*/  LDCU UR10, c[0x0][0x370] ;  /* 0x00006e00ff0a77ac */ /* 0x000e220008000800 */
[----:B-----5:R-:W-:-:S10]  /*0bc0*/  FADD R0, R0, 1 ;  /* 0x3f80000000007421 */ /* 0x020fd40000000000 */
[----:B01----:R-:W-:Y:S05]  /*0bd0*/  @P0 BRA `(.L_x_6) ;  /* 0x0000000000d80947 */ /* 0x003fea0003800000 */
.L_x_10:
[----:B------:R-:W0:Y:S01]  /*0be0*/  LDCU.64 UR4, c[0x0][0x3b0] ;  /* 0x00007600ff0477ac */ /* 0x000e220008000a00 */
[----:B------:R-:W1:Y:S01]  /*0bf0*/  LDCU UR11, c[0x0][0x380] ;  /* 0x00007000ff0b77ac */ /* 0x000e620008000800 */
[----:B0-----:R-:W-:-:S06]  /*0c00*/  UIMAD.WIDE UR4, UR6, 0x4, UR4 ;  /* 0x00000004060478a5 */ /* 0x001fcc000f8e0204 */
[----:B------:R-:W-:Y:S01]  /*0c10*/  MOV R2, UR4 ;  /* 0x0000000400027c02 */ /* 0x000fe20008000f00 */
[----:B------:R-:W-:-:S05]  /*0c20*/  IMAD.U32 R3, RZ, RZ, UR5 ;  /* 0x00000005ff037e24 */ /* 0x000fca000f8e00ff */
[----:B--23--:R-:W2:Y:S01]  /*0c30*/  LDG.E R5, desc[UR8][R2.64] ;  /* 0x0000000802057981 */ /* 0x00cea2000c1e1900 */
[----:B----4-:R-:W-:Y:S01]  /*0c40*/  IMAD.U32 R15, RZ, RZ, UR6 ;  /* 0x00000006ff0f7e24 */ /* 0x010fe2000f8e00ff */
[----:B------:R-:W-:Y:S01]  /*0c50*/  UIADD3 UR6, UPT, UPT, UR10, UR6, URZ ;  /* 0x000000060a067290 */ /* 0x000fe2000fffe0ff */
[----:B------:R-:W-:Y:S03]  /*0c60*/  BSSY.RECONVERGENT B0, `(.L_x_7) ;  /* 0x000002b000007945 */ /* 0x000fe60003800200 */
[----:B-1----:R-:W-:Y:S01]  /*0c70*/  UISETP.GE.AND UP0, UPT, UR6, UR11, UPT ;  /* 0x0000000b0600728c */ /* 0x002fe2000bf06270 */
[----:B--2---:R-:W-:-:S13]  /*0c80*/  ISETP.GE.AND P0, PT, R14, R5, PT ;  /* 0x000000050e00720c */ /* 0x004fda0003f06270 */
[----:B------:R-:W-:Y:S05]  /*0c90*/  @P0 BRA `(.L_x_8) ;  /* 0x00000000009c0947 */ /* 0x000fea0003800000 */
[----:B------:R-:W0:Y:S01]  /*0ca0*/  LDC.64 R12, c[0x0][0x3c0] ;  /* 0x0000f000ff0c7b82 */ /* 0x000e220000000a00 */
[----:B------:R-:W-:-:S07]  /*0cb0*/  MOV R0, R14 ;  /* 0x0000000e00007202 */ /* 0x000fce0000000f00 */
[----:B------:R-:W1:Y:S08]  /*0cc0*/  LDC.64 R4, c[0x0][0x3c8] ;  /* 0x0000f200ff047b82 */ /* 0x000e700000000a00 */
[----:B------:R-:W2:Y:S08]  /*0cd0*/  LDC.64 R6, c[0x0][0x3e0] ;  /* 0x0000f800ff067b82 */ /* 0x000eb00000000a00 */
[----:B------:R-:W3:Y:S01]  /*0ce0*/  LDC.64 R8, c[0x0][0x3d0] ;  /* 0x0000f400ff087b82 */ /* 0x000ee20000000a00 */
[----:B0-----:R-:W-:-:S07]  /*0cf0*/  IMAD.WIDE R12, R15, 0x4, R12 ;  /* 0x000000040f0c7825 */ /* 0x001fce00078e020c */
[----:B------:R-:W0:Y:S02]  /*0d00*/  LDC.64 R10, c[0x0][0x3d8] ;  /* 0x0000f600ff0a7b82 */ /* 0x000e240000000a00 */
.L_x_9:
[----:B------:R-:W4:Y:S01]  /*0d10*/  LDG.E R15, desc[UR8][R12.64] ;  /* 0x000000080c0f7981 */ /* 0x000f22000c1e1900 */
[----:B------:R-:W-:Y:S02]  /*0d20*/  IMAD R20, R0, 0x7, RZ ;  /* 0x0000000700147824 */ /* 0x000fe400078e02ff */
[----:B------:R-:W-:Y:S02]  /*0d30*/  IMAD.MOV.U32 R23, RZ, RZ, 0x3dcccccd ;  /* 0x3dcccccdff177424 */ /* 0x000fe400078e00ff */
[----:B----4-:R-:W-:-:S04]  /*0d40*/  IMAD R15, R15, 0x7, R20 ;  /* 0x000000070f0f7824 */ /* 0x010fc800078e0214 */
[----:B-1----:R-:W-:-:S05]  /*0d50*/  IMAD.WIDE R16, R15, 0x4, R4 ;  /* 0x000000040f107825 */ /* 0x002fca00078e0204 */
[----:B------:R3:W-:Y:S04]  /*0d60*/  STG.E desc[UR8][R16.64], R23 ;  /* 0x0000001710007986 */ /* 0x0007e8000c101908 */
[----:B------:R-:W4:Y:S02]  /*0d70*/  LDG.E R15, desc[UR8][R12.64] ;  /* 0x000000080c0f7981 */ /* 0x000f24000c1e1900 */
[----:B----4-:R-:W-:-:S04]  /*0d80*/  IMAD R15, R15, 0x7, R20 ;  /* 0x000000070f0f7824 */ /* 0x010fc800078e0214 */
[----:B------:R-:W-:-:S04]  /*0d90*/  VIADD R15, R15, 0x1 ;  /* 0x000000010f0f7836 */ /* 0x000fc80000000000 */
[----:B------:R-:W-:-:S05]  /*0da0*/  IMAD.WIDE R18, R15, 0x4, R4 ;  /* 0x000000040f127825 */ /* 0x000fca00078e0204 */
[----:B------:R0:W-:Y:S04]  /*0db0*/  STG.E desc[UR8][R18.64], R23 ;  /* 0x0000001712007986 */ /* 0x0001e8000c101908 */
[----:B------:R-:W4:Y:S02]  /*0dc0*/  LDG.E R15, desc[UR8][R12.64] ;  /* 0x000000080c0f7981 */ /* 0x000f24000c1e1900 */
[----:B----4-:R-:W-:-:S05]  /*0dd0*/  IMAD R15, R15, 0x7, R20 ;  /* 0x000000070f0f7824 */ /* 0x010fca00078e0214 */
[----:B------:R-:W-:-:S05]  /*0de0*/  IADD3 R15, PT, PT, R15, 0x2, RZ ;  /* 0x000000020f0f7810 */ /* 0x000fca0007ffe0ff */
[----:B------:R-:W-:-:S05]  /*0df0*/  IMAD.WIDE R20, R15, 0x4, R4 ;  /* 0x000000040f147825 */ /* 0x000fca00078e0204 */
[----:B------:R2:W-:Y:S04]  /*0e00*/  STG.E desc[UR8][R20.64], R23 ;  /* 0x0000001714007986 */ /* 0x0005e8000c101908 */
[----:B------:R-:W4:Y:S02]  /*0e10*/  LDG.E R15, desc[UR8][R12.64] ;  /* 0x000000080c0f7981 */ /* 0x000f24000c1e1900 */
[----:B----4-:R-:W-:-:S04]  /*0e20*/  IMAD.IADD R15, R15, 0x1, R0 ;  /* 0x000000010f0f7824 */ /* 0x010fc800078e0200 */
[----:B---3--:R-:W-:-:S05]  /*0e30*/  IMAD.WIDE R16, R15, 0x4, R8 ;  /* 0x000000040f107825 */ /* 0x008fca00078e0208 */
[----:B------:R4:W-:Y:S04]  /*0e40*/  STG.E desc[UR8][R16.64], RZ ;  /* 0x000000ff10007986 */ /* 0x0009e8000c101908 */
[----:B------:R-:W3:Y:S02]  /*0e50*/  LDG.E R15, desc[UR8][R12.64] ;  /* 0x000000080c0f7981 */ /* 0x000ee4000c1e1900 */
[----:B---3--:R-:W-:-:S04]  /*0e60*/  IMAD.IADD R15, R15, 0x1, R0 ;  /* 0x000000010f0f7824 */ /* 0x008fc800078e0200 */
[----:B0-----:R-:W-:-:S05]  /*0e70*/  IMAD.WIDE R18, R15, 0x4, R10 ;  /* 0x000000040f127825 */ /* 0x001fca00078e020a */
[----:B------:R4:W-:Y:S04]  /*0e80*/  STG.E desc[UR8][R18.64], RZ ;  /* 0x000000ff12007986 */ /* 0x0009e8000c101908 */
[----:B------:R-:W3:Y:S02]  /*0e90*/  LDG.E R15, desc[UR8][R12.64] ;  /* 0x000000080c0f7981 */ /* 0x000ee4000c1e1900 */
[----:B---3--:R-:W-:-:S05]  /*0ea0*/  IADD3 R15, PT, PT, R15, R0, RZ ;  /* 0x000000000f0f7210 */ /* 0x008fca0007ffe0ff */
[----:B--2---:R-:W-:-:S05]  /*0eb0*/  IMAD.WIDE R20, R15, 0x4, R6 ;  /* 0x000000040f147825 */ /* 0x004fca00078e0206 */
[----:B------:R4:W-:Y:S04]  /*0ec0*/  STG.E desc[UR8][R20.64], RZ ;  /* 0x000000ff14007986 */ /* 0x0009e8000c101908 */
[----:B------:R-:W2:Y:S01]  /*0ed0*/  LDG.E R15, desc[UR8][R2.64] ;  /* 0x00000008020f7981 */ /* 0x000ea2000c1e1900 */
[----:B------:R-:W-:-:S05]  /*0ee0*/  VIADD R0, R0, UR7 ;  /* 0x0000000700007c36 */ /* 0x000fca0008000000 */
[----:B--2---:R-:W-:-:S13]  /*0ef0*/  ISETP.GE.AND P0, PT, R0, R15, PT ;  /* 0x0000000f0000720c */ /* 0x004fda0003f06270 */
[----:B----4-:R-:W-:Y:S05]  /*0f00*/  @!P0 BRA `(.L_x_9) ;  /* 0xfffffffc00808947 */ /* 0x010fea000383ffff */
.L_x_8:
[----:B------:R-:W-:Y:S05]  /*0f10*/  BSYNC.RECONVERGENT B0 ;  /* 0x0000000000007941 */ /* 0x000fea0003800200 */
.L_x_7:
[----:B------:R-:W-:Y:S05]  /*0f20*/  BRA.U !UP0, `(.L_x_10) ;  /* 0xfffffffd082c7547 */ /* 0x000fea000b83ffff */
[----:B------:R-:W-:Y:S05]  /*0f30*/  EXIT ;  /* 0x000000000000794d */ /* 0x000fea0003800000 */
.L_x_6:
[----:B------:R-:W0:Y:S02]  /*0f40*/  LDCU.64 UR4, c[0x0][0x3b0] ;  /* 0x00007600ff0477ac */ /* 0x000e240008000a00 */
[----:B0-----:R-:W-:-:S06]  /*0f50*/  UIMAD.WIDE UR4, UR6, 0x4, UR4 ;  /* 0x00000004060478a5 */ /* 0x001fcc000f8e0204 */
[----:B------:R-:W-:Y:S01]  /*0f60*/  IMAD.U32 R2, RZ, RZ, UR4 ;  /* 0x00000004ff027e24 */ /* 0x000fe2000f8e00ff */
[----:B------:R-:W-:-:S05]  /*0f70*/  MOV R3, UR5 ;  /* 0x0000000500037c02 */ /* 0x000fca0008000f00 */
[----:B------:R-:W5:Y:S01]  /*0f80*/  LDG.E R2, desc[UR8][R2.64] ;  /* 0x0000000802027981 */ /* 0x000f62000c1e1900 */
[----:B------:R-:W-:Y:S01]  /*0f90*/  BSSY.RECONVERGENT B0, `(.L_x_11) ;  /* 0x000026b000007945 */ /* 0x000fe20003800200 */
[----:B--23--:R-:W5:Y:S02]  /*0fa0*/  S2R R5, SR_TID.X ;  /* 0x0000000000057919 */ /* 0x00cf640000002100 */
[----:B-----5:R-:W-:-:S13]  /*0fb0*/  ISETP.GE.AND P0, PT, R5, R2, PT ;  /* 0x000000020500720c */ /* 0x020fda0003f06270 */
[----:B------:R-:W-:Y:S05]  /*0fc0*/  @P0 BRA `(.L_x_12) ;  /* 0x00000024009c0947 */ /* 0x000fea0003800000 */
[----:B------:R-:W0:Y:S01]  /*0fd0*/  LDC.64 R18, c[0x0][0x3c0] ;  /* 0x0000f000ff127b82 */ /* 0x000e220000000a00 */
[----:B------:R-:W-:Y:S02]  /*0fe0*/  IMAD.U32 R3, RZ, RZ, UR6 ;  /* 0x00000006ff037e24 */ /* 0x000fe4000f8e00ff */
[----:B------:R-:W-:Y:S02]  /*0ff0*/  IMAD.MOV.U32 R2, RZ, RZ, R5 ;  /* 0x000000ffff027224 */ /* 0x000fe400078e0005 */
[----:B0-----:R-:W-:-:S07]  /*1000*/  IMAD.WIDE R18, R3, 0x4, R18 ;  /* 0x0000000403127825 */ /* 0x001fce00078e0212 */
.L_x_32:
[----:B------:R-:W2:Y:S01]  /*1010*/  LDG.E R3, desc[UR8][R18.64] ;  /* 0x0000000812037981 */ /* 0x000ea2000c1e1900 */
[----:B------:R-:W0:Y:S01]  /*1020*/  LDC.64 R4, c[0x0][0x3c8] ;  /* 0x0000f200ff047b82 */ /* 0x000e220000000a00 */
[----:B---3--:R-:W-:Y:S02]  /*1030*/  IMAD R10, R2, 0x7, RZ ;  /* 0x00000007020a7824 */ /* 0x008fe400078e02ff */
[----:B----4-:R-:W-:Y:S02]  /*1040*/  HFMA2 R15, -RZ, RZ, 1.44921875, -19.203125 ;  /* 0x3dcccccdff0f7431 */ /* 0x010fe400000001ff */
[----:B--2---:R-:W-:-:S04]  /*1050*/  IMAD R3, R3, 0x7, R10 ;  /* 0x0000000703037824 */ /* 0x004fc800078e020a */
[----:B0-----:R-:W-:-:S05]  /*1060*/  IMAD.WIDE R6, R3, 0x4, R4 ;  /* 0x0000000403067825 */ /* 0x001fca00078e0204 */
[----:B------:R0:W-:Y:S04]  /*1070*/  STG.E desc[UR8][R6.64], R15 ;  /* 0x0000000f06007986 */ /* 0x0001e8000c101908 */
[----:B------:R-:W2:Y:S01]  /*1080*/  LDG.E R3, desc[UR8][R18.64] ;  /* 0x0000000812037981 */ /* 0x000ea2000c1e1900 */
[----:B------:R-:W-:Y:S01]  /*1090*/  VIADD R8, R10, 0x1 ;  /* 0x000000010a087836 */ /* 0x000fe20000000000 */
[----:B0-----:R-:W0:Y:S03]  /*10a0*/  LDC.64 R6, c[0x0][0x3a0] ;  /* 0x0000e800ff067b82 */ /* 0x001e260000000a00 */
[----:B--2---:R-:W-:-:S04]  /*10b0*/  IMAD R3, R3, 0x7, R8 ;  /* 0x0000000703037824 */ /* 0x004fc800078e0208 */
[----:B------:R-:W-:-:S05]  /*10c0*/  IMAD.WIDE R8, R3, 0x4, R4 ;  /* 0x0000000403087825 */ /* 0x000fca00078e0204 */
[----:B------:R-:W-:Y:S04]  /*10d0*/  STG.E desc[UR8][R8.64], R15 ;  /* 0x0000000f08007986 */ /* 0x000fe8000c101908 */
[----:B------:R-:W2:Y:S01]  /*10e0*/  LDG.E R3, desc[UR8][R18.64] ;  /* 0x0000000812037981 */ /* 0x000ea2000c1e1900 */
[----:B------:R-:W-:-:S04]  /*10f0*/  VIADD R10, R10, 0x2 ;  /* 0x000000020a0a7836 */ /* 0x000fc80000000000 */
[----:B--2---:R-:W-:-:S04]  /*1100*/  IMAD R3, R3, 0x7, R10 ;  /* 0x0000000703037824 */ /* 0x004fc800078e020a */
[----:B------:R-:W-:Y:S02]  /*1110*/  IMAD.WIDE R10, R3, 0x4, R4 ;  /* 0x00000004030a7825 */ /* 0x000fe400078e0204 */
[----:B------:R-:W1:Y:S03]  /*1120*/  LDC.64 R4, c[0x0][0x3d0] ;  /* 0x0000f400ff047b82 */ /* 0x000e660000000a00 */
[----:B------:R2:W-:Y:S04]  /*1130*/  STG.E desc[UR8][R10.64], R15 ;  /* 0x0000000f0a007986 */ /* 0x0005e8000c101908 */
[----:B------:R-:W3:Y:S01]  /*1140*/  LDG.E R3, desc[UR8][R18.64] ;  /* 0x0000000812037981 */ /* 0x000ee2000c1e1900 */
[----:B--2---:R-:W2:Y:S01]  /*1150*/  LDC.64 R10, c[0x0][0x3d8] ;  /* 0x0000f600ff0a7b82 */ /* 0x004ea20000000a00 */
[----:B---3--:R-:W-:-:S05]  /*1160*/  IADD3 R13, PT, PT, R3, R2, RZ ;  /* 0x00000002030d7210 */ /* 0x008fca0007ffe0ff */
[C---:B------:R-:W-:Y:S02]  /*1170*/  IMAD R3, R13.reuse, 0x3, RZ ;  /* 0x000000030d037824 */ /* 0x040fe400078e02ff */
[----:B-1----:R-:W-:-:S04]  /*1180*/  IMAD.WIDE R8, R13, 0x4, R4 ;  /* 0x000000040d087825 */ /* 0x002fc800078e0204 */
[----:B0-----:R-:W-:-:S05]  /*1190*/  IMAD.WIDE R6, R3, 0x4, R6 ;  /* 0x0000000403067825 */ /* 0x001fca00078e0206 */
[----:B------:R-:W5:Y:S04]  /*11a0*/  LDG.E R3, desc[UR8][R6.64] ;  /* 0x0000000806037981 */ /* 0x000f68000c1e1900 */
[----:B------:R-:W5:Y:S04]  /*11b0*/  LDG.E R4, desc[UR8][R6.64+0x4] ;  /* 0x0000040806047981 */ /* 0x000f68000c1e1900 */
[----:B------:R0:W5:Y:S04]  /*11c0*/  LDG.E R5, desc[UR8][R6.64+0x8] ;  /* 0x0000080806057981 */ /* 0x000168000c1e1900 */
[----:B------:R1:W-:Y:S04]  /*11d0*/  STG.E desc[UR8][R8.64], RZ ;  /* 0x000000ff08007986 */ /* 0x0003e8000c101908 */
[----:B------:R-:W3:Y:S02]  /*11e0*/  LDG.E R13, desc[UR8][R18.64] ;  /* 0x00000008120d7981 */ /* 0x000ee4000c1e1900 */
[----:B---3--:R-:W-:-:S04]  /*11f0*/  IMAD.IADD R13, R13, 0x1, R2 ;  /* 0x000000010d0d7824 */ /* 0x008fc800078e0202 */
[----:B--2---:R-:W-:Y:S02]  /*1200*/  IMAD.WIDE R10, R13, 0x4, R10 ;  /* 0x000000040d0a7825 */ /* 0x004fe400078e020a */
[----:B------:R-:W2:Y:S03]  /*1210*/  LDC.64 R12, c[0x0][0x3e0] ;  /* 0x0000f800ff0c7b82 */ /* 0x000ea60000000a00 */
[----:B------:R1:W-:Y:S04]  /*1220*/  STG.E desc[UR8][R10.64], RZ ;  /* 0x000000ff0a007986 */ /* 0x0003e8000c101908 */
[----:B------:R-:W3:Y:S01]  /*1230*/  LDG.E R15, desc[UR8][R18.64] ;  /* 0x00000008120f7981 */ /* 0x000ee2000c1e1900 */
[----:B0-----:R-:W-:Y:S01]  /*1240*/  MOV R6, RZ ;  /* 0x000000ff00067202 */ /* 0x001fe20000000f00 */
[----:B---3--:R-:W-:-:S04]  /*1250*/  IMAD.IADD R15, R15, 0x1, R2 ;  /* 0x000000010f0f7824 */ /* 0x008fc800078e0202 */
[----:B--2---:R-:W-:-:S05]  /*1260*/  IMAD.WIDE R12, R15, 0x4, R12 ;  /* 0x000000040f0c7825 */ /* 0x004fca00078e020c */
[----:B------:R1:W-:Y:S02]  /*1270*/  STG.E desc[UR8][R12.64], RZ ;  /* 0x000000ff0c007986 */ /* 0x0003e4000c101908 */
.L_x_31:
[----:B------:R-:W0:Y:S01]  /*1280*/  LDCU.64 UR4, c[0x0][0x388] ;  /* 0x00007100ff0477ac */ /* 0x000e220008000a00 */
[----:B---3--:R-:W2:Y:S01]  /*1290*/  LDC.64 R20, c[0x0][0x3a8] ;  /* 0x0000ea00ff147b82 */ /* 0x008ea20000000a00 */
[----:B0-----:R-:W-:-:S04]  /*12a0*/  IMAD.U32 R7, RZ, RZ, UR4 ;  /* 0x00000004ff077e24 */ /* 0x001fc8000f8e00ff */
[----:B------:R-:W-:-:S04]  /*12b0*/  IMAD R7, R7, UR6, R6 ;  /* 0x0000000607077c24 */ /* 0x000fc8000f8e0206 */
[----:B------:R-:W-:-:S04]  /*12c0*/  IMAD R7, R7, UR5, RZ ;  /* 0x0000000507077c24 */ /* 0x000fc8000f8e02ff */
[----:B--2---:R-:W-:-:S05]  /*12d0*/  IMAD.WIDE R20, R7, 0x4, R20 ;  /* 0x0000000407147825 */ /* 0x004fca00078e0214 */
[----:B------:R-:W2:Y:S04]  /*12e0*/  LDG.E R7, desc[UR8][R20.64+0x4] ;  /* 0x0000040814077981 */ /* 0x000ea8000c1e1900 */
[----:B-1----:R-:W2:Y:S04]  /*12f0*/  LDG.E R8, desc[UR8][R20.64+0x8] ;  /* 0x0000080814087981 */ /* 0x002ea8000c1e1900 */
[----:B------:R-:W3:Y:S01]  /*1300*/  LDG.E R9, desc[UR8][R20.64] ;  /* 0x0000000814097981 */ /* 0x000ee2000c1e1900 */
[----:B------:R-:W-:-:S05]  /*1310*/  VIADD R6, R6, 0x1 ;  /* 0x0000000106067836 */ /* 0x000fca0000000000 */
[----:B------:R-:W-:-:S04]  /*1320*/  ISETP.NE.AND P1, PT, R6, UR4, PT ;  /* 0x0000000406007c0c */ /* 0x000fc8000bf25270 */
[----:B------:R-:W-:Y:S01]  /*1330*/  P2R R34, PR, RZ, 0x2 ;  /* 0x00000002ff227803 */ /* 0x000fe20000000000 */
[----:B--2---:R-:W-:-:S04]  /*1340*/  FMUL R10, R7, R8 ;  /* 0x00000008070a7220 */ /* 0x004fc80000400000 */
[----:B---3--:R-:W-:-:S05]  /*1350*/  FMUL R10, R9, R10 ;  /* 0x0000000a090a7220 */ /* 0x008fca0000400000 */
[----:B------:R-:W-:-:S13]  /*1360*/  FSETP.GT.AND P0, PT, R10, RZ, PT ;  /* 0x000000ff0a00720b */ /* 0x000fda0003f04000 */
[----:B------:R-:W-:Y:S05]  /*1370*/  @!P0 BRA `(.L_x_13) ;  /* 0x0000002000848947 */ /* 0x000fea0003800000 */
[----:B------:R-:W2:Y:S04]  /*1380*/  LDG.E R10, desc[UR8][R20.64+0x18] ;  /* 0x00001808140a7981 */ /* 0x000ea8000c1e1900 */
[----:B------:R0:W5:Y:S04]  /*1390*/  LDG.E R12, desc[UR8][R20.64+0xc] ;  /* 0x00000c08140c7981 */ /* 0x000168000c1e1900 */
[----:B------:R0:W5:Y:S04]  /*13a0*/  LDG.E R11, desc[UR8][R20.64+0x10] ;  /* 0x00001008140b7981 */ /* 0x000168000c1e1900 */
[----:B------:R0:W5:Y:S04]  /*13b0*/  LDG.E R14, desc[UR8][R20.64+0x14] ;  /* 0x00001408140e7981 */ /* 0x000168000c1e1900 */
[----:B------:R0:W5:Y:S01]  /*13c0*/  LDG.E R13, desc[UR8][R20.64+0x1c] ;  /* 0x00001c08140d7981 */ /* 0x000162000c1e1900 */
[C---:B--2---:R-:W-:Y:S01]  /*13d0*/  FMUL R31, R10.reuse, 0.63661974668502807617 ;  /* 0x3f22f9830a1f7820 */ /* 0x044fe20000400000 */
[----:B------:R-:W-:-:S04]  /*13e0*/  FSETP.GE.AND P0, PT, |R10|, 105615, PT ;  /* 0x47ce47800a00780b */ /* 0x000fc80003f06200 */
[----:B------:R-:W-:Y:S01]  /*13f0*/  P2R R27, PR, RZ, 0x1 ;  /* 0x00000001ff1b7803 */ /* 0x000fe20000000000 */
[----:B------:R-:W1:Y:S02]  /*1400*/  F2I.NTZ R31, R31 ;  /* 0x0000001f001f7305 */ /* 0x000e640000203100 */
[----:B-1----:R-:W-:-:S05]  /*1410*/  I2FP.F32.S32 R15, R31 ;  /* 0x0000001f000f7245 */ /* 0x002fca0000201400 */
[----:B------:R-:W-:-:S04]  /*1420*/  FFMA R16, R15, -1.5707962512969970703, R10 ;  /* 0xbfc90fda0f107823 */ /* 0x000fc8000000000a */
[----:B------:R-:W-:-:S04]  /*1430*/  FFMA R16, R15, -7.5497894158615963534e-08, R16 ;  /* 0xb3a221680f107823 */ /* 0x000fc80000000010 */
[----:B------:R-:W-:Y:S01]  /*1440*/  FFMA R15, R15, -5.3903029534742383927e-15, R16 ;  /* 0xa7c234c50f0f7823 */ /* 0x000fe20000000010 */
[----:B------:R-:W-:-:S03]  /*1450*/  MOV R16, R31 ;  /* 0x0000001f00107202 */ /* 0x000fc60000000f00 */
[----:B------:R-:W-:Y:S01]  /*1460*/  IMAD.MOV.U32 R30, RZ, RZ, R15 ;  /* 0x000000ffff1e7224 */ /* 0x000fe200078e000f */
[----:B0-----:R-:W-:Y:S06]  /*1470*/  @!P0 BRA `(.L_x_14) ;  /* 0x0000000400748947 */ /* 0x001fec0003800000 */
[----:B------:R-:W-:-:S13]  /*1480*/  FSETP.NEU.AND P0, PT, |R10|, +INF , PT ;  /* 0x7f8000000a00780b */ /* 0x000fda0003f0d200 */
[----:B------:R-:W-:Y:S05]  /*1490*/  @!P0 BRA `(.L_x_15) ;  /* 0x0000000400648947 */ /* 0x000fea0003800000 */
[----:B------:R-:W0:Y:S01]  /*14a0*/  LDCU.64 UR4, c[0x4][URZ] ;  /* 0x01000000ff0477ac */ /* 0x000e220008000a00 */
[----:B------:R-:W-:Y:S02]  /*14b0*/  IMAD.SHL.U32 R30, R10, 0x100, RZ ;  /* 0x000001000a1e7824 */ /* 0x000fe400078e00ff */
[----:B------:R-:W-:Y:S02]  /*14c0*/  HFMA2 R35, -RZ, RZ, 0, 0 ;  /* 0x00000000ff237431 */ /* 0x000fe400000001ff */
[----:B------:R-:W-:Y:S01]  /*14d0*/  IMAD.MOV.U32 R31, RZ, RZ, RZ ;  /* 0x000000ffff1f7224 */ /* 0x000fe200078e00ff */
[----:B------:R-:W-:Y:S02]  /*14e0*/  CS2R R32, SRZ ;  /* 0x0000000000207805 */ /* 0x000fe4000001ff00 */
[----:B------:R-:W-:Y:S02]  /*14f0*/  LOP3.LUT R30, R30, 0x80000000, RZ, 0xfc, !PT ;  /* 0x800000001e1e7812 */ /* 0x000fe400078efcff */
[----:B0-----:R-:W-:Y:S01]  /*1500*/  MOV R20, UR4 ;  /* 0x0000000400147c02 */ /* 0x001fe20008000f00 */
[----:B------:R-:W-:-:S07]  /*1510*/  IMAD.U32 R21, RZ, RZ, UR5 ;  /* 0x00000005ff157e24 */ /* 0x000fce000f8e00ff */
.L_x_16:
[----:B------:R-:W2:Y:S01]  /*1520*/  LDG.E.CONSTANT R29, desc[UR8][R20.64] ;  /* 0x00000008141d7981 */ /* 0x000ea2000c1e9900 */
[C---:B------:R-:W-:Y:S02]  /*1530*/  ISETP.EQ.AND P3, PT, R32.reuse, 0x8, PT ;  /* 0x000000082000780c */ /* 0x040fe40003f62270 */
[C---:B------:R-:W-:Y:S02]  /*1540*/  ISETP.EQ.AND P1, PT, R32.reuse, RZ, PT ;  /* 0x000000ff2000720c */ /* 0x040fe40003f22270 */
[C---:B------:R-:W-:Y:S02]  /*1550*/  ISETP.EQ.AND P4, PT, R32.reuse, 0x4, PT ;  /* 0x000000042000780c */ /* 0x040fe40003f82270 */
[----:B------:R-:W-:Y:S02]  /*1560*/  IADD3 R35, PT, PT, R35, 0x1, RZ ;  /* 0x0000000123237810 */ /* 0x000fe40007ffe0ff */
[----:B------:R-:W-:Y:S01]  /*1570*/  ISETP.EQ.AND P2, PT, R32, 0x10, PT ;  /* 0x000000102000780c */ /* 0x000fe20003f42270 */
[----:B--2---:R-:W-:-:S03]  /*1580*/  IMAD.WIDE.U32 R28, R29, R30, RZ ;  /* 0x0000001e1d1c7225 */ /* 0x004fc600078e00ff */
[----:B------:R-:W-:-:S05]  /*1590*/  IADD3 R28, P0, PT, R28, R31, RZ ;  /* 0x0000001f1c1c7210 */ /* 0x000fca0007f1e0ff */
[--C-:B------:R-:W-:Y:S01]  /*15a0*/  @P3 IMAD.MOV.U32 R23, RZ, RZ, R28.reuse ;  /* 0x000000ffff173224 */ /* 0x100fe200078e001c */
[----:B------:R-:W-:Y:S01]  /*15b0*/  ISETP.NE.AND P3, PT, R35, 0x6, PT ;  /* 0x000000062300780c */ /* 0x000fe20003f65270 */
[----:B------:R-:W-:Y:S01]  /*15c0*/  IMAD.X R31, R29, 0x1, R33, P0 ;  /* 0x000000011d1f7824 */ /* 0x000fe200000e0621 */
[C---:B------:R-:W-:Y:S01]  /*15d0*/  ISETP.EQ.AND P0, PT, R32.reuse, 0xc, PT ;  /* 0x0000000c2000780c */ /* 0x040fe20003f02270 */
[--C-:B------:R-:W-:Y:S01]  /*15e0*/  @P1 IMAD.MOV.U32 R17, RZ, RZ, R28.reuse ;  /* 0x000000ffff111224 */ /* 0x100fe200078e001c */
[----:B------:R-:W-:Y:S01]  /*15f0*/  ISETP.EQ.AND P1, PT, R32, 0x14, PT ;  /* 0x000000142000780c */ /* 0x000fe20003f22270 */
[--C-:B------:R-:W-:Y:S01]  /*1600*/  @P4 IMAD.MOV.U32 R22, RZ, RZ, R28.reuse ;  /* 0x000000ffff164224 */ /* 0x100fe200078e001c */
[----:B------:R-:W-:Y:S01]  /*1610*/  IADD3 R20, P4, PT, R20, 0x4, RZ ;  /* 0x0000000414147810 */ /* 0x000fe20007f9e0ff */
[----:B------:R-:W-:Y:S01]  /*1620*/  @P2 IMAD.MOV.U32 R25, RZ, RZ, R28 ;  /* 0x000000ffff192224 */ /* 0x000fe200078e001c */
[----:B------:R-:W-:-:S03]  /*1630*/  IADD3 R32, PT, PT, R32, 0x4, RZ ;  /* 0x0000000420207810 */ /* 0x000fc60007ffe0ff */
[----:B------:R-:W-:-:S04]  /*1640*/  IMAD.X R21, RZ, RZ, R21, P4 ;  /* 0x000000ffff157224 */ /* 0x000fc800020e0615 */
[----:B------:R-:W-:Y:S02]  /*1650*/  @P0 MOV R24, R28 ;  /* 0x0000001c00180202 */ /* 0x000fe40000000f00 */
[----:B------:R-:W-:Y:S01]  /*1660*/  @P1 IMAD.MOV.U32 R26, RZ, RZ, R28 ;  /* 0x000000ffff1a1224 */ /* 0x000fe200078e001c */
[----:B------:R-:W-:Y:S06]  /*1670*/  @P3 BRA `(.L_x_16) ;  /* 0xfffffffc00a83947 */ /* 0x000fec000383ffff */
[----:B------:R-:W-:-:S04]  /*1680*/  SHF.R.U32.HI R20, RZ, 0x17, R10 ;  /* 0x00000017ff147819 */ /* 0x000fc8000001160a */
[C---:B------:R-:W-:Y:S02]  /*1690*/  LOP3.LUT R21, R20.reuse, 0xe0, RZ, 0xc0, !PT ;  /* 0x000000e014157812 */ /* 0x040fe400078ec0ff */
[----:B------:R-:W-:-:S03]  /*16a0*/  LOP3.LUT P6, RZ, R20, 0x1f, RZ, 0xc0, !PT ;  /* 0x0000001f14ff7812 */ /* 0x000fc600078cc0ff */
[----:B------:R-:W-:-:S05]  /*16b0*/  VIADD R21, R21, 0xffffff80 ;  /* 0xffffff8015157836 */ /* 0x000fca0000000000 */
[----:B------:R-:W-:-:S04]  /*16c0*/  SHF.R.U32.HI R21, RZ, 0x5, R21 ;  /* 0x00000005ff157819 */ /* 0x000fc80000011615 */
[----:B------:R-:W-:-:S04]  /*16d0*/  LEA R29, -R21, RZ, 0x2 ;  /* 0x000000ff151d7211 */ /* 0x000fc800078e11ff */
[C---:B------:R-:W-:Y:S02]  /*16e0*/  ISETP.EQ.AND P2, PT, R29.reuse, -0x18, PT ;  /* 0xffffffe81d00780c */ /* 0x040fe40003f42270 */
[C---:B------:R-:W-:Y:S02]  /*16f0*/  ISETP.EQ.AND P3, PT, R29.reuse, -0x14, PT ;  /* 0xffffffec1d00780c */ /* 0x040fe40003f62270 */
[C---:B------:R-:W-:Y:S02]  /*1700*/  ISETP.EQ.AND P0, PT, R29.reuse, -0x10, PT ;  /* 0xfffffff01d00780c */ /* 0x040fe40003f02270 */
[C---:B------:R-:W-:Y:S02]  /*1710*/  ISETP.EQ.AND P1, PT, R29.reuse, -0xc, PT ;  /* 0xfffffff41d00780c */ /* 0x040fe40003f22270 */
[C---:B------:R-:W-:Y:S02]  /*1720*/  ISETP.EQ.AND P4, PT, R29.reuse, RZ, PT ;  /* 0x000000ff1d00720c */ /* 0x040fe40003f82270 */
[----:B------:R-:W-:-:S03]  /*1730*/  ISETP.EQ.AND P5, PT, R29, 0x4, PT ;  /* 0x000000041d00780c */ /* 0x000fc60003fa2270 */
[--C-:B------:R-:W-:Y:S01]  /*1740*/  @P2 IMAD.MOV.U32 R30, RZ, RZ, R17.reuse ;  /* 0x000000ffff1e2224 */ /* 0x100fe200078e0011 */
[C---:B------:R-:W-:Y:S01]  /*1750*/  ISETP.EQ.AND P2, PT, R29.reuse, -0x8, PT ;  /* 0xfffffff81d00780c */ /* 0x040fe20003f42270 */
[----:B------:R-:W-:Y:S01]  /*1760*/  @P3 IMAD.MOV.U32 R21, RZ, RZ, R17 ;  /* 0x000000ffff153224 */ /* 0x000fe200078e0011 */
[----:B------:R-:W-:Y:S01]  /*1770*/  @P3 MOV R30, R22 ;  /* 0x00000016001e3202 */ /* 0x000fe20000000f00 */
[----:B------:R-:W-:Y:S01]  /*1780*/  @P0 IMAD.MOV.U32 R21, RZ, RZ, R22 ;  /* 0x000000ffff150224 */ /* 0x000fe200078e0016 */
[----:B------:R-:W-:Y:S01]  /*1790*/  ISETP.EQ.AND P3, PT, R29, -0x4, PT ;  /* 0xfffffffc1d00780c */ /* 0x000fe20003f62270 */
[----:B------:R-:W-:Y:S01]  /*17a0*/  @P0 IMAD.MOV.U32 R30, RZ, RZ, R23 ;  /* 0x000000ffff1e0224 */ /* 0x000fe200078e0017 */
[----:B------:R-:W-:Y:S01]  /*17b0*/  @P1 MOV R21, R23 ;  /* 0x0000001700151202 */ /* 0x000fe20000000f00 */
[----:B------:R-:W-:-:S06]  /*17c0*/  @P1 IMAD.MOV.U32 R30, RZ, RZ, R24 ;  /* 0x000000ffff1e1224 */ /* 0x000fcc00078e0018 */
[----:B------:R-:W-:Y:S01]  /*17d0*/  @P2 IMAD.MOV.U32 R21, RZ, RZ, R24 ;  /* 0x000000ffff152224 */ /* 0x000fe200078e0018 */
[----:B------:R-:W-:-:S03]  /*17e0*/  @P2 MOV R30, R25 ;  /* 0x00000019001e2202 */ /* 0x000fc60000000f00 */
[----:B------:R-:W-:Y:S01]  /*17f0*/  @P3 IMAD.MOV.U32 R21, RZ, RZ, R25 ;  /* 0x000000ffff153224 */ /* 0x000fe200078e0019 */
[----:B------:R-:W-:Y:S01]  /*1800*/  @P4 MOV R21, R26 ;  /* 0x0000001a00154202 */ /* 0x000fe20000000f00 */
[----:B------:R-:W-:Y:S02]  /*1810*/  @P3 IMAD.MOV.U32 R30, RZ, RZ, R26 ;  /* 0x000000ffff1e3224 */ /* 0x000fe400078e001a */
[--C-:B------:R-:W-:Y:S02]  /*1820*/  @P4 IMAD.MOV.U32 R30, RZ, RZ, R31.reuse ;  /* 0x000000ffff1e4224 */ /* 0x100fe400078e001f */
[----:B------:R-:W-:Y:S01]  /*1830*/  @P5 IMAD.MOV.U32 R21, RZ, RZ, R31 ;  /* 0x000000ffff155224 */ /* 0x000fe200078e001f */
[----:B------:R-:W-:Y:S06]  /*1840*/  @!P6 BRA `(.L_x_17) ;  /* 0x00000000002ce947 */ /* 0x000fec0003800000 */
[----:B------:R-:W-:Y:S01]  /*1850*/  @P0 MOV R28, R17 ;  /* 0x00000011001c0202 */ /* 0x000fe20000000f00 */
[----:B------:R-:W-:Y:S01]  /*1860*/  @P1 IMAD.MOV.U32 R28, RZ, RZ, R22 ;  /* 0x000000ffff1c1224 */ /* 0x000fe200078e0016 */
[----:B------:R-:W-:Y:S01]  /*1870*/  ISETP.EQ.AND P0, PT, R29, 0x8, PT ;  /* 0x000000081d00780c */ /* 0x000fe20003f02270 */
[----:B------:R-:W-:Y:S01]  /*1880*/  @P2 IMAD.MOV.U32 R28, RZ, RZ, R23 ;  /* 0x000000ffff1c2224 */ /* 0x000fe200078e0017 */
[----:B------:R-:W-:Y:S01]  /*1890*/  @P3 MOV R28, R24 ;  /* 0x00000018001c3202 */ /* 0x000fe20000000f00 */
[----:B------:R-:W-:Y:S01]  /*18a0*/  @P4 IMAD.MOV.U32 R28, RZ, RZ, R25 ;  /* 0x000000ffff1c4224 */ /* 0x000fe200078e0019 */
[----:B------:R-:W-:Y:S01]  /*18b0*/  LOP3.LUT R20, R20, 0x1f, RZ, 0xc0, !PT ;  /* 0x0000001f14147812 */ /* 0x000fe200078ec0ff */
[----:B------:R-:W-:-:S03]  /*18c0*/  @P5 IMAD.MOV.U32 R28, RZ, RZ, R26 ;  /* 0x000000ffff1c5224 */ /* 0x000fc600078e001a */
[----:B------:R-:W-:-:S05]  /*18d0*/  SHF.L.W.U32.HI R30, R21, R20, R30 ;  /* 0x00000014151e7219 */ /* 0x000fca0000010e1e */
[----:B------:R-:W-:-:S04]  /*18e0*/  @P0 MOV R28, R31 ;  /* 0x0000001f001c0202 */ /* 0x000fc80000000f00 */
[----:B------:R-:W-:-:S07]  /*18f0*/  SHF.L.W.U32.HI R21, R28, R20, R21 ;  /* 0x000000141c157219 */ /* 0x000fce0000010e15 */
.L_x_17:
[C-C-:B------:R-:W-:Y:S01]  /*1900*/  SHF.L.W.U32.HI R31, R21.reuse, 0x2, R30.reuse ;  /* 0x00000002151f7819 */ /* 0x140fe20000010e1e */
[----:B------:R-:W-:Y:S01]  /*1910*/  IMAD.SHL.U32 R21, R21, 0x4, RZ ;  /* 0x0000000415157824 */ /* 0x000fe200078e00ff */
[----:B------:R-:W-:Y:S01]  /*1920*/  UMOV UR4, 0x54442d19 ;  /* 0x54442d1900047882 */ /* 0x000fe20000000000 */
[----:B------:R-:W-:Y:S01]  /*1930*/  UMOV UR5, 0x3bf921fb ;  /* 0x3bf921fb00057882 */ /* 0x000fe20000000000 */
[----:B------:R-:W-:Y:S02]  /*1940*/  SHF.R.S32.HI R28, RZ, 0x1f, R31 ;  /* 0x0000001fff1c7819 */ /* 0x000fe4000001141f */
[----:B------:R-:W-:Y:S02]  /*1950*/  SHF.R.U32.HI R30, RZ, 0x1e, R30 ;  /* 0x0000001eff1e7819 */ /* 0x000fe4000001161e */
[C---:B------:R-:W-:Y:S02]  /*1960*/  LOP3.LUT R20, R28.reuse, R21, RZ, 0x3c, !PT ;  /* 0x000000151c147212 */ /* 0x040fe400078e3cff */
[----:B------:R-:W-:-:S02]  /*1970*/  LOP3.LUT R21, R28, R31, RZ, 0x3c, !PT ;  /* 0x0000001f1c157212 */ /* 0x000fc400078e3cff */
[----:B------:R-:W-:Y:S02]  /*1980*/  ISETP.GE.AND P0, PT, R10, RZ, PT ;  /* 0x000000ff0a00720c */ /* 0x000fe40003f06270 */
[C---:B------:R-:W-:Y:S02]  /*1990*/  LOP3.LUT R32, R31.reuse, R10, RZ, 0x3c, !PT ;  /* 0x0000000a1f207212 */ /* 0x040fe400078e3cff */
[----:B------:R-:W0:Y:S01]  /*19a0*/  I2F.F64.S64 R20, R20 ;  /* 0x0000001400147312 */ /* 0x000e220000301c00 */
[----:B------:R-:W-:Y:S02]  /*19b0*/  LEA.HI R31, R31, R30, RZ, 0x1 ;  /* 0x0000001e1f1f7211 */ /* 0x000fe400078f08ff */
[----:B------:R-:W-:-:S03]  /*19c0*/  ISETP.GE.AND P1, PT, R32, RZ, PT ;  /* 0x000000ff2000720c */ /* 0x000fc60003f26270 */
[----:B------:R-:W-:-:S05]  /*19d0*/  IMAD.MOV R30, RZ, RZ, -R31 ;  /* 0x000000ffff1e7224 */ /* 0x000fca00078e0a1f */
[----:B------:R-:W-:Y:S01]  /*19e0*/  @!P0 MOV R31, R30 ;  /* 0x0000001e001f8202 */ /* 0x000fe20000000f00 */
[----:B0-----:R-:W-:-:S10]  /*19f0*/  DMUL R28, R20, UR4 ;  /* 0x00000004141c7c28 */ /* 0x001fd40008000000 */
[----:B------:R-:W0:Y:S02]  /*1a00*/  F2F.F32.F64 R28, R28 ;  /* 0x0000001c001c7310 */ /* 0x000e240000301000 */
[----:B0-----:R-:W-:Y:S01]  /*1a10*/  FSEL R30, -R28, R28, !P1 ;  /* 0x0000001c1c1e7208 */ /* 0x001fe20004800100 */
[----:B------:R-:W-:Y:S06]  /*1a20*/  BRA `(.L_x_14) ;  /* 0x0000000000087947 */ /* 0x000fec0003800000 */
.L_x_15:
[----:B------:R-:W-:Y:S01]  /*1a30*/  FMUL R30, RZ, R10 ;  /* 0x0000000aff1e7220 */ /* 0x000fe20000400000 */
[----:B------:R-:W-:-:S07]  /*1a40*/  IMAD.MOV.U32 R31, RZ, RZ, RZ ;  /* 0x000000ffff1f7224 */ /* 0x000fce00078e00ff */
.L_x_14:
[----:B------:R-:W-:Y:S02]  /*1a50*/  IMAD.MOV.U32 R20, RZ, RZ, 0x37cbac00 ;  /* 0x37cbac00ff147424 */ /* 0x000fe400078e00ff */
[----:B------:R-:W-:Y:S01]  /*1a60*/  FMUL R21, R30, R30 ;  /* 0x0000001e1e157220 */ /* 0x000fe20000400000 */
[C---:B------:R-:W-:Y:S01]  /*1a70*/  LOP3.LUT R28, R31.reuse, 0x1, RZ, 0xc0, !PT ;  /* 0x000000011f1c7812 */ /* 0x040fe200078ec0ff */
[----:B------:R-:W-:Y:S01]  /*1a80*/  VIADD R31, R31, 0x1 ;  /* 0x000000011f1f7836 */ /* 0x000fe20000000000 */
[----:B------:R-:W-:Y:S01]  /*1a90*/  ISETP.NE.AND P2, PT, R27, RZ, PT ;  /* 0x000000ff1b00720c */ /* 0x000fe20003f45270 */
[----:B------:R-:W-:Y:S01]  /*1aa0*/  FFMA R20, R21, R20, -0.0013887860113754868507 ;  /* 0xbab607ed15147423 */ /* 0x000fe20000000014 */
[----:B------:R-:W-:Y:S01]  /*1ab0*/  ISETP.NE.U32.AND P0, PT, R28, 0x1, PT ;  /* 0x000000011c00780c */ /* 0x000fe20003f05070 */
[----:B------:R-:W-:Y:S01]  /*1ac0*/  IMAD.MOV.U32 R29, RZ, RZ, 0x3e2aaaa8 ;  /* 0x3e2aaaa8ff1d7424 */ /* 0x000fe200078e00ff */
[----:B------:R-:W-:Y:S02]  /*1ad0*/  MOV R28, 0x3c0885e4 ;  /* 0x3c0885e4001c7802 */ /* 0x000fe40000000f00 */
[----:B------:R-:W-:-:S02]  /*1ae0*/  FSEL R20, R20, -0.00019574658654164522886, P0 ;  /* 0xb94d415314147808 */ /* 0x000fc40000000000 */
[----:B------:R-:W-:Y:S02]  /*1af0*/  FSEL R32, R28, 0.041666727513074874878, !P0 ;  /* 0x3d2aaabb1c207808 */ /* 0x000fe40004000000 */
[----:B------:R-:W-:Y:S02]  /*1b00*/  LOP3.LUT P1, RZ, R31, 0x2, RZ, 0xc0, !PT ;  /* 0x000000021fff7812 */ /* 0x000fe4000782c0ff */
[----:B------:R-:W-:Y:S01]  /*1b10*/  FSEL R30, R30, 1, !P0 ;  /* 0x3f8000001e1e7808 */ /* 0x000fe20004000000 */
[----:B------:R-:W-:Y:S01]  /*1b20*/  FFMA R20, R21, R20, R32 ;  /* 0x0000001415147223 */ /* 0x000fe20000000020 */
[----:B------:R-:W-:Y:S02]  /*1b30*/  FSEL R33, -R29, -0.4999999701976776123, !P0 ;  /* 0xbeffffff1d217808 */ /* 0x000fe40004000100 */
[----:B------:R-:W-:Y:S01]  /*1b40*/  MOV R35, R16 ;  /* 0x0000001000237202 */ /* 0x000fe20000000f00 */
[C---:B------:R-:W-:Y:S02]  /*1b50*/  FFMA R31, R21.reuse, R30, RZ ;  /* 0x0000001e151f7223 */ /* 0x040fe400000000ff */
[----:B------:R-:W-:-:S04]  /*1b60*/  FFMA R20, R21, R20, R33 ;  /* 0x0000001415147223 */ /* 0x000fc80000000021 */
[----:B------:R-:W-:Y:S01]  /*1b70*/  FFMA R30, R31, R20, R30 ;  /* 0x000000141f1e7223 */ /* 0x000fe2000000001e */
[----:B------:R-:W-:-:S03]  /*1b80*/  IMAD.MOV.U32 R20, RZ, RZ, R15 ;  /* 0x000000ffff147224 */ /* 0x000fc600078e000f */
[----:B------:R-:W-:Y:S01]  /*1b90*/  @P1 FADD R30, RZ, -R30 ;  /* 0x8000001eff1e1221 */ /* 0x000fe20000000000 */
[----:B------:R-:W-:Y:S06]  /*1ba0*/  @!P2 BRA `(.L_x_18) ;  /* 0x000000040068a947 */ /* 0x000fec0003800000 */
[----:B------:R-:W-:-:S13]  /*1bb0*/  FSETP.NEU.AND P0, PT, |R10|, +INF , PT ;  /* 0x7f8000000a00780b */ /* 0x000fda0003f0d200 */
[----:B------:R-:W-:Y:S05]  /*1bc0*/  @!P0 BRA `(.L_x_19) ;  /* 0x0000000400588947 */ /* 0x000fea0003800000 */
[----:B------:R-:W-:Y:S02]  /*1bd0*/  IMAD.SHL.U32 R32, R10, 0x100, RZ ;  /* 0x000001000a207824 */ /* 0x000fe400078e00ff */
[----:B------:R-:W-:Y:S02]  /*1be0*/  HFMA2 R35, -RZ, RZ, 0, 0 ;  /* 0x00000000ff237431 */ /* 0x000fe400000001ff */
[----:B------:R-:W-:Y:S02]  /*1bf0*/  IMAD.MOV.U32 R33, RZ, RZ, RZ ;  /* 0x000000ffff217224 */ /* 0x000fe400078e00ff */
[----:B------:R-:W-:Y:S01]  /*1c00*/  IMAD.MOV.U32 R31, RZ, RZ, RZ ;  /* 0x000000ffff1f7224 */ /* 0x000fe200078e00ff */
[----:B------:R-:W-:-:S07]  /*1c10*/  LOP3.LUT R32, R32, 0x80000000, RZ, 0xfc, !PT ;  /* 0x8000000020207812 */ /* 0x000fce00078efcff */
.L_x_20:
[----:B------:R-:W0:Y:S02]  /*1c20*/  LDC.64 R20, c[0x4][RZ] ;  /* 0x01000000ff147b82 */ /* 0x000e240000000a00 */
[----:B0-----:R-:W-:-:S05]  /*1c30*/  IMAD.WIDE.U32 R36, R31, 0x4, R20 ;  /* 0x000000041f247825 */ /* 0x001fca00078e0014 */
[----:B------:R0:W2:Y:S02]  /*1c40*/  LDG.E.CONSTANT R21, desc[UR8][R36.64] ;  /* 0x0000000824157981 */ /* 0x0000a4000c1e9900 */
[C---:B0-----:R-:W-:Y:S02]  /*1c50*/  SHF.L.U32 R36, R31.reuse, 0x2, RZ ;  /* 0x000000021f247819 */ /* 0x041fe400000006ff */
[----:B------:R-:W-:Y:S02]  /*1c60*/  IADD3 R31, PT, PT, R31, 0x1, RZ ;  /* 0x000000011f1f7810 */ /* 0x000fe40007ffe0ff */
[C---:B------:R-:W-:Y:S02]  /*1c70*/  ISETP.EQ.AND P4, PT, R36.reuse, RZ, PT ;  /* 0x000000ff2400720c */ /* 0x040fe40003f82270 */
[C---:B------:R-:W-:Y:S02]  /*1c80*/  ISETP.EQ.AND P1, PT, R36.reuse, 0x8, PT ;  /* 0x000000082400780c */ /* 0x040fe40003f22270 */
[----:B------:R-:W-:-:S02]  /*1c90*/  ISETP.EQ.AND P2, PT, R36, 0xc, PT ;  /* 0x0000000c2400780c */ /* 0x000fc40003f42270 */
[----:B------:R-:W-:Y:S01]  /*1ca0*/  ISETP.EQ.AND P3, PT, R36, 0x10, PT ;  /* 0x000000102400780c */ /* 0x000fe20003f62270 */
[----:B--2---:R-:W-:-:S03]  /*1cb0*/  IMAD.WIDE.U32 R20, R21, R32, RZ ;  /* 0x0000002015147225 */ /* 0x004fc600078e00ff */
[----:B------:R-:W-:-:S07]  /*1cc0*/  IADD3 R20, P0, PT, R20, R35, RZ ;  /* 0x0000002314147210 */ /* 0x000fce0007f1e0ff */
[----:B------:R-:W-:Y:S01]  /*1cd0*/  @P2 MOV R24, R20 ;  /* 0x0000001400182202 */ /* 0x000fe20000000f00 */
[----:B------:R-:W-:Y:S01]  /*1ce0*/  IMAD.X R35, R21, 0x1, R33, P0 ;  /* 0x0000000115237824 */ /* 0x000fe200000e0621 */
[C---:B------:R-:W-:Y:S01]  /*1cf0*/  ISETP.EQ.AND P0, PT, R36.reuse, 0x4, PT ;  /* 0x000000042400780c */ /* 0x040fe20003f02270 */
[--C-:B------:R-:W-:Y:S01]  /*1d00*/  @P4 IMAD.MOV.U32 R17, RZ, RZ, R20.reuse ;  /* 0x000000ffff114224 */ /* 0x100fe200078e0014 */
[----:B------:R-:W-:Y:S01]  /*1d10*/  ISETP.EQ.AND P4, PT, R36, 0x14, PT ;  /* 0x000000142400780c */ /* 0x000fe20003f82270 */
[--C-:B------:R-:W-:Y:S02]  /*1d20*/  @P1 IMAD.MOV.U32 R23, RZ, RZ, R20.reuse ;  /* 0x000000ffff171224 */ /* 0x100fe400078e0014 */
[----:B------:R-:W-:-:S08]  /*1d30*/  @P3 IMAD.MOV.U32 R25, RZ, RZ, R20 ;  /* 0x000000ffff193224 */ /* 0x000fd000078e0014 */
[--C-:B------:R-:W-:Y:S01]  /*1d40*/  @P0 IMAD.MOV.U32 R22, RZ, RZ, R20.reuse ;  /* 0x000000ffff160224 */ /* 0x100fe200078e0014 */
[----:B------:R-:W-:Y:S01]  /*1d50*/  ISETP.NE.AND P0, PT, R31, 0x6, PT ;  /* 0x000000061f00780c */ /* 0x000fe20003f05270 */
[----:B------:R-:W-:-:S12]  /*1d60*/  @P4 IMAD.MOV.U32 R26, RZ, RZ, R20 ;  /* 0x000000ffff1a4224 */ /* 0x000fd800078e0014 */
[----:B------:R-:W-:Y:S05]  /*1d70*/  @P0 BRA `(.L_x_20) ;  /* 0xfffffffc00a80947 */ /* 0x000fea000383ffff */
[----:B------:R-:W-:-:S04]  /*1d80*/  SHF.R.U32.HI R20, RZ, 0x17, R10 ;  /* 0x00000017ff147819 */ /* 0x000fc8000001160a */
[C---:B------:R-:W-:Y:S02]  /*1d90*/  LOP3.LUT R21, R20.reuse, 0xe0, RZ, 0xc0, !PT ;  /* 0x000000e014157812 */ /* 0x040fe400078ec0ff */
[----:B------:R-:W-:Y:S02]  /*1da0*/  LOP3.LUT P6, RZ, R20, 0x1f, RZ, 0xc0, !PT ;  /* 0x0000001f14ff7812 */ /* 0x000fe400078cc0ff */
[----:B------:R-:W-:-:S04]  /*1db0*/  IADD3 R21, PT, PT, R21, -0x80, RZ ;  /* 0xffffff8015157810 */ /* 0x000fc80007ffe0ff */
[----:B------:R-:W-:-:S05]  /*1dc0*/  SHF.R.U32.HI R21, RZ, 0x5, R21 ;  /* 0x00000005ff157819 */ /* 0x000fca0000011615 */
[----:B------:R-:W-:-:S05]  /*1dd0*/  IMAD.U32 R33, R21, -0x4, RZ ;  /* 0xfffffffc15217824 */ /* 0x000fca00078e00ff */
[C---:B------:R-:W-:Y:S02]  /*1de0*/  ISETP.EQ.AND P2, PT, R33.reuse, -0x18, PT ;  /* 0xffffffe82100780c */ /* 0x040fe40003f42270 */
[C---:B------:R-:W-:Y:S02]  /*1df0*/  ISETP.EQ.AND P3, PT, R33.reuse, -0x14, PT ;  /* 0xffffffec2100780c */ /* 0x040fe40003f62270 */
[C---:B------:R-:W-:Y:S02]  /*1e00*/  ISETP.EQ.AND P0, PT, R33.reuse, -0x10, PT ;  /* 0xfffffff02100780c */ /* 0x040fe40003f02270 */
[C---:B------:R-:W-:Y:S02]  /*1e10*/  ISETP.EQ.AND P1, PT, R33.reuse, -0xc, PT ;  /* 0xfffffff42100780c */ /* 0x040fe40003f22270 */
[C---:B------:R-:W-:Y:S02]  /*1e20*/  ISETP.EQ.AND P4, PT, R33.reuse, RZ, PT ;  /* 0x000000ff2100720c */ /* 0x040fe40003f82270 */
[----:B------:R-:W-:-:S03]  /*1e30*/  ISETP.EQ.AND P5, PT, R33, 0x4, PT ;  /* 0x000000042100780c */ /* 0x000fc60003fa2270 */
[----:B------:R-:W-:Y:S01]  /*1e40*/  @P2 IMAD.MOV.U32 R31, RZ, RZ, R17 ;  /* 0x000000ffff1f2224 */ /* 0x000fe200078e0011 */
[C---:B------:R-:W-:Y:S01]  /*1e50*/  ISETP.EQ.AND P2, PT, R33.reuse, -0x8, PT ;  /* 0xfffffff82100780c */ /* 0x040fe20003f42270 */
[--C-:B------:R-:W-:Y:S01]  /*1e60*/  @P3 IMAD.MOV.U32 R31, RZ, RZ, R22.reuse ;  /* 0x000000ffff1f3224 */ /* 0x100fe200078e0016 */
[----:B------:R-:W-:Y:S01]  /*1e70*/  @P3 MOV R21, R17 ;  /* 0x0000001100153202 */ /* 0x000fe20000000f00 */
[----:B------:R-:W-:Y:S01]  /*1e80*/  @P0 IMAD.MOV.U32 R21, RZ, RZ, R22 ;  /* 0x000000ffff150224 */ /* 0x000fe200078e0016 */
[----:B------:R-:W-:Y:S01]  /*1e90*/  ISETP.EQ.AND P3, PT, R33, -0x4, PT ;  /* 0xfffffffc2100780c */ /* 0x000fe20003f62270 */
[----:B------:R-:W-:Y:S01]  /*1ea0*/  @P1 IMAD.MOV.U32 R21, RZ, RZ, R23 ;  /* 0x000000ffff151224 */ /* 0x000fe200078e0017 */
[----:B------:R-:W-:Y:S01]  /*1eb0*/  @P0 MOV R31, R23 ;  /* 0x00000017001f0202 */ /* 0x000fe20000000f00 */
[----:B------:R-:W-:-:S06]  /*1ec0*/  @P1 IMAD.MOV.U32 R31, RZ, RZ, R24 ;  /* 0x000000ffff1f1224 */ /* 0x000fcc00078e0018 */
[----:B------:R-:W-:Y:S01]  /*1ed0*/  @P2 MOV R21, R24 ;  /* 0x0000001800152202 */ /* 0x000fe20000000f00 */
[----:B------:R-:W-:-:S03]  /*1ee0*/  @P2 IMAD.MOV.U32 R31, RZ, RZ, R25 ;  /* 0x000000ffff1f2224 */ /* 0x000fc600078e0019 */
[----:B------:R-:W-:Y:S01]  /*1ef0*/  @P3 IMAD.MOV.U32 R21, RZ, RZ, R25 ;  /* 0x000000ffff153224 */ /* 0x000fe200078e0019 */
[----:B------:R-:W-:Y:S01]  /*1f00*/  @P3 MOV R31, R26 ;  /* 0x0000001a001f3202 */ /* 0x000fe20000000f00 */
[----:B------:R-:W-:Y:S01]  /*1f10*/  @P4 IMAD.MOV.U32 R21, RZ, RZ, R26 ;  /* 0x000000ffff154224 */ /* 0x000fe200078e001a */
[----:B------:R-:W-:Y:S01]  /*1f20*/  @P5 MOV R21, R35 ;  /* 0x0000002300155202 */ /* 0x000fe20000000f00 */
[----:B------:R-:W-:Y:S01]  /*1f30*/  @P4 IMAD.MOV.U32 R31, RZ, RZ, R35 ;  /* 0x000000ffff1f4224 */ /* 0x000fe200078e0023 */
[----:B------:R-:W-:Y:S06]  /*1f40*/  @!P6 BRA `(.L_x_21) ;  /* 0x00000000002ce947 */ /* 0x000fec0003800000 */
[----:B------:R-:W-:Y:S01]  /*1f50*/  @P0 IMAD.MOV.U32 R32, RZ, RZ, R17 ;  /* 0x000000ffff200224 */ /* 0x000fe200078e0011 */
[----:B------:R-:W-:Y:S01]  /*1f60*/  ISETP.EQ.AND P0, PT, R33, 0x8, PT ;  /* 0x000000082100780c */ /* 0x000fe20003f02270 */
[----:B------:R-:W-:Y:S01]  /*1f70*/  @P1 IMAD.MOV.U32 R32, RZ, RZ, R22 ;  /* 0x000000ffff201224 */ /* 0x000fe200078e0016 */
[----:B------:R-:W-:Y:S01]  /*1f80*/  @P2 MOV R32, R23 ;  /* 0x0000001700202202 */ /* 0x000fe20000000f00 */
[----:B------:R-:W-:Y:S01]  /*1f90*/  @P3 IMAD.MOV.U32 R32, RZ, RZ, R24 ;  /* 0x000000ffff203224 */ /* 0x000fe200078e0018 */
[----:B------:R-:W-:Y:S01]  /*1fa0*/  LOP3.LUT R20, R20, 0x1f, RZ, 0xc0, !PT ;  /* 0x0000001f14147812 */ /* 0x000fe200078ec0ff */
[----:B------:R-:W-:Y:S01]  /*1fb0*/  @P4 IMAD.MOV.U32 R32, RZ, RZ, R25 ;  /* 0x000000ffff204224 */ /* 0x000fe200078e0019 */
[----:B------:R-:W-:Y:S02]  /*1fc0*/  @P5 MOV R32, R26 ;  /* 0x0000001a00205202 */ /* 0x000fe40000000f00 */
[----:B------:R-:W-:-:S05]  /*1fd0*/  SHF.L.W.U32.HI R31, R21, R20, R31 ;  /* 0x00000014151f7219 */ /* 0x000fca0000010e1f */
[----:B------:R-:W-:-:S05]  /*1fe0*/  @P0 IMAD.MOV.U32 R32, RZ, RZ, R35 ;  /* 0x000000ffff200224 */ /* 0x000fca00078e0023 */
[----:B------:R-:W-:-:S07]  /*1ff0*/  SHF.L.W.U32.HI R21, R32, R20, R21 ;  /* 0x0000001420157219 */ /* 0x000fce0000010e15 */
.L_x_21:
[C---:B------:R-:W-:Y:S01]  /*2000*/  SHF.L.W.U32.HI R35, R21.reuse, 0x2, R31 ;  /* 0x0000000215237819 */ /* 0x040fe20000010e1f */
[----:B------:R-:W-:Y:S01]  /*2010*/  IMAD.SHL.U32 R21, R21, 0x4, RZ ;  /* 0x0000000415157824 */ /* 0x000fe200078e00ff */
[----:B------:R-:W-:Y:S01]  /*2020*/  UMOV UR4, 0x54442d19 ;  /* 0x54442d1900047882 */ /* 0x000fe20000000000 */
[----:B------:R-:W-:Y:S01]  /*2030*/  UMOV UR5, 0x3bf921fb ;  /* 0x3bf921fb00057882 */ /* 0x000fe20000000000 */
[----:B------:R-:W-:Y:S02]  /*2040*/  SHF.R.S32.HI R32, RZ, 0x1f, R35 ;  /* 0x0000001fff207819 */ /* 0x000fe40000011423 */
[----:B------:R-:W-:Y:S02]  /*2050*/  ISETP.GE.AND P1, PT, R10, RZ, PT ;  /* 0x000000ff0a00720c */ /* 0x000fe40003f26270 */
[C---:B------:R-:W-:Y:S02]  /*2060*/  LOP3.LUT R20, R32.reuse, R21, RZ, 0x3c, !PT ;  /* 0x0000001520147212 */ /* 0x040fe400078e3cff */
[----:B------:R-:W-:-:S02]  /*2070*/  LOP3.LUT R21, R32, R35, RZ, 0x3c, !PT ;  /* 0x0000002320157212 */ /* 0x000fc400078e3cff */
[----:B------:R-:W-:Y:S02]  /*2080*/  SHF.R.U32.HI R36, RZ, 0x1e, R31 ;  /* 0x0000001eff247819 */ /* 0x000fe4000001161f */
[C---:B------:R-:W-:Y:S02]  /*2090*/  LOP3.LUT R31, R35.reuse, R10, RZ, 0x3c, !PT ;  /* 0x0000000a231f7212 */ /* 0x040fe400078e3cff */
[----:B------:R-:W0:Y:S01]  /*20a0*/  I2F.F64.S64 R20, R20 ;  /* 0x0000001400147312 */ /* 0x000e220000301c00 */
[----:B------:R-:W-:Y:S02]  /*20b0*/  LEA.HI R35, R35, R36, RZ, 0x1 ;  /* 0x0000002423237211 */ /* 0x000fe400078f08ff */
[----:B------:R-:W-:Y:S02]  /*20c0*/  ISETP.GE.AND P0, PT, R31, RZ, PT ;  /* 0x000000ff1f00720c */ /* 0x000fe40003f06270 */
[----:B------:R-:W-:-:S05]  /*20d0*/  IADD3 R31, PT, PT, -R35, RZ, RZ ;  /* 0x000000ff231f7210 */ /* 0x000fca0007ffe1ff */
[----:B------:R-:W-:Y:S01]  /*20e0*/  @!P1 IMAD.MOV.U32 R35, RZ, RZ, R31 ;  /* 0x000000ffff239224 */ /* 0x000fe200078e001f */
[----:B0-----:R-:W-:-:S10]  /*20f0*/  DMUL R32, R20, UR4 ;  /* 0x0000000414207c28 */ /* 0x001fd40008000000 */
[----:B------:R-:W0:Y:S02]  /*2100*/  F2F.F32.F64 R32, R32 ;  /* 0x0000002000207310 */ /* 0x000e240000301000 */
[----:B0-----:R-:W-:Y:S01]  /*2110*/  FSEL R20, -R32, R32, !P0 ;  /* 0x0000002020147208 */ /* 0x001fe20004000100 */
[----:B------:R-:W-:Y:S06]  /*2120*/  BRA `(.L_x_18) ;  /* 0x0000000000087947 */ /* 0x000fec0003800000 */
.L_x_19:
[----:B------:R-:W-:Y:S01]  /*2130*/  FMUL R20, RZ, R10 ;  /* 0x0000000aff147220 */ /* 0x000fe20000400000 */
[----:B------:R-:W-:-:S07]  /*2140*/  IMAD.MOV.U32 R35, RZ, RZ, RZ ;  /* 0x000000ffff237224 */ /* 0x000fce00078e00ff */
.L_x_18:
[----:B------:R-:W-:Y:S01]  /*2150*/  MOV R32, 0x37cbac00 ;  /* 0x37cbac0000207802 */ /* 0x000fe20000000f00 */
[----:B------:R-:W-:Y:S01]  /*2160*/  FMUL R21, R20, R20 ;  /* 0x0000001414157220 */ /* 0x000fe20000400000 */
[C---:B------:R-:W-:Y:S02]  /*2170*/  LOP3.LUT R33, R35.reuse, 0x1, RZ, 0xc0, !PT ;  /* 0x0000000123217812 */ /* 0x040fe400078ec0ff */
[----:B------:R-:W-:Y:S01]  /*2180*/  LOP3.LUT P1, RZ, R35, 0x2, RZ, 0xc0, !PT ;  /* 0x0000000223ff7812 */ /* 0x000fe2000782c0ff */
[----:B------:R-:W-:Y:S01]  /*2190*/  FFMA R31, R21, R32, -0.0013887860113754868507 ;  /* 0xbab607ed151f7423 */ /* 0x000fe20000000020 */
[----:B------:R-:W-:Y:S01]  /*21a0*/  ISETP.NE.U32.AND P0, PT, R33, 0x1, PT ;  /* 0x000000012100780c */ /* 0x000fe20003f05070 */
[----:B------:R-:W-:Y:S01]  /*21b0*/  IMAD.MOV.U32 R35, RZ, RZ, R16 ;  /* 0x000000ffff237224 */ /* 0x000fe200078e0010 */
[----:B------:R-:W-:Y:S02]  /*21c0*/  ISETP.NE.AND P2, PT, R27, RZ, PT ;  /* 0x000000ff1b00720c */ /* 0x000fe40003f45270 */
[----:B------:R-:W-:-:S02]  /*21d0*/  FSEL R32, R31, -0.00019574658654164522886, !P0 ;  /* 0xb94d41531f207808 */ /* 0x000fc40004000000 */
[----:B------:R-:W-:Y:S02]  /*21e0*/  FSEL R36, R28, 0.041666727513074874878, P0 ;  /* 0x3d2aaabb1c247808 */ /* 0x000fe40000000000 */
[----:B------:R-:W-:Y:S02]  /*21f0*/  FSEL R31, -R29, -0.4999999701976776123, P0 ;  /* 0xbeffffff1d1f7808 */ /* 0x000fe40000000100 */
[----:B------:R-:W-:Y:S01]  /*2200*/  FSEL R20, R20, 1, P0 ;  /* 0x3f80000014147808 */ /* 0x000fe20000000000 */
[----:B------:R-:W-:-:S04]  /*2210*/  FFMA R32, R21, R32, R36 ;  /* 0x0000002015207223 */ /* 0x000fc80000000024 */
[C---:B------:R-:W-:Y:S01]  /*2220*/  FFMA R31, R21.reuse, R32, R31 ;  /* 0x00000020151f7223 */ /* 0x040fe2000000001f */
[----:B------:R-:W-:Y:S01]  /*2230*/  FFMA R21, R21, R20, RZ ;  /* 0x0000001415157223 */ /* 0x000fe200000000ff */
[----:B-----5:R-:W-:-:S03]  /*2240*/  FADD R32, R3, -R12 ;  /* 0x8000000c03207221 */ /* 0x020fc60000000000 */
[----:B------:R-:W-:Y:S01]  /*2250*/  FFMA R20, R21, R31, R20 ;  /* 0x0000001f15147223 */ /* 0x000fe20000000014 */
[----:B------:R-:W-:-:S03]  /*2260*/  FADD R21, R4, -R11 ;  /* 0x8000000b04157221 */ /* 0x000fc60000000000 */
[----:B------:R-:W-:-:S04]  /*2270*/  @P1 FADD R20, RZ, -R20 ;  /* 0x80000014ff141221 */ /* 0x000fc80000000000 */
[----:B------:R-:W-:Y:S01]  /*2280*/  FMUL R21, R21, R20 ;  /* 0x0000001415157220 */ /* 0x000fe20000400000 */
[----:B------:R-:W-:-:S03]  /*2290*/  IMAD.MOV.U32 R20, RZ, RZ, R15 ;  /* 0x000000ffff147224 */ /* 0x000fc600078e000f */
[----:B------:R-:W-:Y:S01]  /*22a0*/  FFMA R30, R32, R30, R21 ;  /* 0x0000001e201e7223 */ /* 0x000fe20000000015 */
[----:B------:R-:W-:Y:S06]  /*22b0*/  @!P2 BRA `(.L_x_22) ;  /* 0x000000040068a947 */ /* 0x000fec0003800000 */
[----:B------:R-:W-:-:S13]  /*22c0*/  FSETP.NEU.AND P0, PT, |R10|, +INF , PT ;  /* 0x7f8000000a00780b */ /* 0x000fda0003f0d200 */
[----:B------:R-:W-:Y:S05]  /*22d0*/  @!P0 BRA `(.L_x_23) ;  /* 0x0000000400588947 */ /* 0x000fea0003800000 */
[----:B------:R-:W-:Y:S01]  /*22e0*/  SHF.L.U32 R32, R10, 0x8, RZ ;  /* 0x000000080a207819 */ /* 0x000fe200000006ff */
[----:B------:R-:W-:Y:S01]  /*22f0*/  IMAD.MOV.U32 R35, RZ, RZ, RZ ;  /* 0x000000ffff237224 */ /* 0x000fe200078e00ff */
[----:B------:R-:W-:Y:S01]  /*2300*/  MOV R31, RZ ;  /* 0x000000ff001f7202 */ /* 0x000fe20000000f00 */
[----:B------:R-:W-:Y:S01]  /*2310*/  IMAD.MOV.U32 R33, RZ, RZ, RZ ;  /* 0x000000ffff217224 */ /* 0x000fe200078e00ff */
[----:B------:R-:W-:-:S07]  /*2320*/  LOP3.LUT R32, R32, 0x80000000, RZ, 0xfc, !PT ;  /* 0x8000000020207812 */ /* 0x000fce00078efcff */
.L_x_24:
[----:B------:R-:W0:Y:S02]  /*2330*/  LDC.64 R20, c[0x4][RZ] ;  /* 0x01000000ff147b82 */ /* 0x000e240000000a00 */
[----:B0-----:R-:W-:-:S05]  /*2340*/  IMAD.WIDE.U32 R36, R31, 0x4, R20 ;  /* 0x000000041f247825 */ /* 0x001fca00078e0014 */
[----:B------:R0:W2:Y:S02]  /*2350*/  LDG.E.CONSTANT R21, desc[UR8][R36.64] ;  /* 0x0000000824157981 */ /* 0x0000a4000c1e9900 */
[C---:B0-----:R-:W-:Y:S02]  /*2360*/  IMAD.SHL.U32 R36, R31.reuse, 0x4, RZ ;  /* 0x000000041f247824 */ /* 0x041fe400078e00ff */
[----:B------:R-:W-:-:S03]  /*2370*/  VIADD R31, R31, 0x1 ;  /* 0x000000011f1f7836 */ /* 0x000fc60000000000 */
[C---:B------:R-:W-:Y:S02]  /*2380*/  ISETP.EQ.AND P4, PT, R36.reuse, RZ, PT ;  /* 0x000000ff2400720c */ /* 0x040fe40003f82270 */
[C---:B------:R-:W-:Y:S02]  /*2390*/  ISETP.EQ.AND P1, PT, R36.reuse, 0x8, PT ;  /* 0x000000082400780c */ /* 0x040fe40003f22270 */
[C---:B------:R-:W-:Y:S02]  /*23a0*/  ISETP.EQ.AND P2, PT, R36.reuse, 0xc, PT ;  /* 0x0000000c2400780c */ /* 0x040fe40003f42270 */
[----:B------:R-:W-:Y:S01]  /*23b0*/  ISETP.EQ.AND P3, PT, R36, 0x10, PT ;  /* 0x000000102400780c */ /* 0x000fe20003f62270 */
[----:B--2---:R-:W-:-:S03]  /*23c0*/  IMAD.WIDE.U32 R20, R21, R32, RZ ;  /* 0x0000002015147225 */ /* 0x004fc600078e00ff */
[----:B------:R-:W-:-:S04]  /*23d0*/  IADD3 R20, P0, PT, R20, R35, RZ ;  /* 0x0000002314147210 */ /* 0x000fc80007f1e0ff */
[-C--:B------:R-:W-:Y:S01]  /*23e0*/  @P4 MOV R17, R20.reuse ;  /* 0x0000001400114202 */ /* 0x080fe20000000f00 */
[----:B------:R-:W-:Y:S01]  /*23f0*/  IMAD.X R35, R21, 0x1, R33, P0 ;  /* 0x0000000115237824 */ /* 0x000fe200000e0621 */
[C---:B------:R-:W-:Y:S01]  /*2400*/  ISETP.EQ.AND P0, PT, R36.reuse, 0x4, PT ;  /* 0x000000042400780c */ /* 0x040fe20003f02270 */
[--C-:B------:R-:W-:Y:S01]  /*2410*/  @P2 IMAD.MOV.U32 R24, RZ, RZ, R20.reuse ;  /* 0x000000ffff182224 */ /* 0x100fe200078e0014 */
[----:B------:R-:W-:Y:S01]  /*2420*/  ISETP.EQ.AND P4, PT, R36, 0x14, PT ;  /* 0x000000142400780c */ /* 0x000fe20003f82270 */
[----:B------:R-:W-:Y:S01]  /*2430*/  @P3 IMAD.MOV.U32 R25, RZ, RZ, R20 ;  /* 0x000000ffff193224 */ /* 0x000fe200078e0014 */
[----:B------:R-:W-:-:S09]  /*2440*/  @P1 MOV R23, R20 ;  /* 0x0000001400171202 */ /* 0x000fd20000000f00 */
[----:B------:R-:W-:Y:S01]  /*2450*/  @P0 IMAD.MOV.U32 R22, RZ, RZ, R20 ;  /* 0x000000ffff160224 */ /* 0x000fe200078e0014 */
[----:B------:R-:W-:Y:S02]  /*2460*/  ISETP.NE.AND P0, PT, R31, 0x6, PT ;  /* 0x000000061f00780c */ /* 0x000fe40003f05270 */
[----:B------:R-:W-:-:S11]  /*2470*/  @P4 MOV R26, R20 ;  /* 0x00000014001a4202 */ /* 0x000fd60000000f00 */
[----:B------:R-:W-:Y:S05]  /*2480*/  @P0 BRA `(.L_x_24) ;  /* 0xfffffffc00a80947 */ /* 0x000fea000383ffff */
[----:B------:R-:W-:-:S04]  /*2490*/  SHF.R.U32.HI R20, RZ, 0x17, R10 ;  /* 0x00000017ff147819 */ /* 0x000fc8000001160a */
[C---:B------:R-:W-:Y:S02]  /*24a0*/  LOP3.LUT R21, R20.reuse, 0xe0, RZ, 0xc0, !PT ;  /* 0x000000e014157812 */ /* 0x040fe400078ec0ff */
[----:B------:R-:W-:-:S03]  /*24b0*/  LOP3.LUT P6, RZ, R20, 0x1f, RZ, 0xc0, !PT ;  /* 0x0000001f14ff7812 */ /* 0x000fc600078cc0ff */
[----:B------:R-:W-:-:S05]  /*24c0*/  VIADD R21, R21, 0xffffff80 ;  /* 0xffffff8015157836 */ /* 0x000fca0000000000 */
        /* <DEDUP_REMOVED lines=8> */
[----:B------:R-:W-:Y:S02]  /*2550*/  @P2 MOV R31, R17 ;  /* 0x00000011001f2202 */ /* 0x000fe40000000f00 */
[C---:B------:R-:W-:Y:S01]  /*2560*/  ISETP.EQ.AND P2, PT, R33.reuse, -0x8, PT ;  /* 0xfffffff82100780c */ /* 0x040fe20003f42270 */
[----:B------:R-:W-:Y:S01]  /*2570*/  @P3 IMAD.MOV.U32 R21, RZ, RZ, R17 ;  /* 0x000000ffff153224 */ /* 0x000fe200078e0011 */
[----:B------:R-:W-:Y:S01]  /*2580*/  @P0 MOV R21, R22 ;  /* 0x0000001600150202 */ /* 0x000fe20000000f00 */
[----:B------:R-:W-:Y:S01]  /*2590*/  @P3 IMAD.MOV.U32 R31, RZ, RZ, R22 ;  /* 0x000000ffff1f3224 */ /* 0x000fe200078e0016 */
[----:B------:R-:W-:Y:S01]  /*25a0*/  ISETP.EQ.AND P3, PT, R33, -0x4, PT ;  /* 0xfffffffc2100780c */ /* 0x000fe20003f62270 */
[--C-:B------:R-:W-:Y:S01]  /*25b0*/  @P0 IMAD.MOV.U32 R31, RZ, RZ, R23.reuse ;  /* 0x000000ffff1f0224 */ /* 0x100fe200078e0017 */
[----:B------:R-:W-:Y:S01]  /*25c0*/  @P1 MOV R31, R24 ;  /* 0x00000018001f1202 */ /* 0x000fe20000000f00 */
[----:B------:R-:W-:-:S06]  /*25d0*/  @P1 IMAD.MOV.U32 R21, RZ, RZ, R23 ;  /* 0x000000ffff151224 */ /* 0x000fcc00078e0017 */
[----:B------:R-:W-:Y:S02]  /*25e0*/  @P2 IMAD.MOV.U32 R21, RZ, RZ, R24 ;  /* 0x000000ffff152224 */ /* 0x000fe400078e0018 */
[----:B------:R-:W-:Y:S02]  /*25f0*/  @P2 IMAD.MOV.U32 R31, RZ, RZ, R25 ;  /* 0x000000ffff1f2224 */ /* 0x000fe400078e0019 */
[----:B------:R-:W-:Y:S01]  /*2600*/  @P3 MOV R21, R25 ;  /* 0x0000001900153202 */ /* 0x000fe20000000f00 */
[--C-:B------:R-:W-:Y:S01]  /*2610*/  @P3 IMAD.MOV.U32 R31, RZ, RZ, R26.reuse ;  /* 0x000000ffff1f3224 */ /* 0x100fe200078e001a */
[----:B------:R-:W-:Y:S01]  /*2620*/  @P4 MOV R31, R35 ;  /* 0x00000023001f4202 */ /* 0x000fe20000000f00 */
[----:B------:R-:W-:Y:S02]  /*2630*/  @P4 IMAD.MOV.U32 R21, RZ, RZ, R26 ;  /* 0x000000ffff154224 */ /* 0x000fe400078e001a */
[----:B------:R-:W-:Y:S01]  /*2640*/  @P5 IMAD.MOV.U32 R21, RZ, RZ, R35 ;  /* 0x000000ffff155224 */ /* 0x000fe200078e0023 */
[----:B------:R-:W-:Y:S06]  /*2650*/  @!P6 BRA `(.L_x_25) ;  /* 0x00000000002ce947 */ /* 0x000fec0003800000 */
[----:B------:R-:W-:Y:S01]  /*2660*/  @P0 IMAD.MOV.U32 R32, RZ, RZ, R17 ;  /* 0x000000ffff200224 */ /* 0x000fe200078e0011 */
[----:B------:R-:W-:Y:S02]  /*2670*/  ISETP.EQ.AND P0, PT, R33, 0x8, PT ;  /* 0x000000082100780c */ /* 0x000fe40003f02270 */
[----:B------:R-:W-:Y:S01]  /*2680*/  @P1 MOV R32, R22 ;  /* 0x0000001600201202 */ /* 0x000fe20000000f00 */
[----:B------:R-:W-:Y:S01]  /*2690*/  @P2 IMAD.MOV.U32 R32, RZ, RZ, R23 ;  /* 0x000000ffff202224 */ /* 0x000fe200078e0017 */
[----:B------:R-:W-:Y:S01]  /*26a0*/  LOP3.LUT R20, R20, 0x1f, RZ, 0xc0, !PT ;  /* 0x0000001f14147812 */ /* 0x000fe200078ec0ff */
[----:B------:R-:W-:Y:S01]  /*26b0*/  @P3 IMAD.MOV.U32 R32, RZ, RZ, R24 ;  /* 0x000000ffff203224 */ /* 0x000fe200078e0018 */
[----:B------:R-:W-:Y:S01]  /*26c0*/  @P4 MOV R32, R25 ;  /* 0x0000001900204202 */ /* 0x000fe20000000f00 */
[----:B------:R-:W-:Y:S01]  /*26d0*/  @P5 IMAD.MOV.U32 R32, RZ, RZ, R26 ;  /* 0x000000ffff205224 */ /* 0x000fe200078e001a */
[----:B------:R-:W-:-:S05]  /*26e0*/  SHF.L.W.U32.HI R31, R21, R20, R31 ;  /* 0x00000014151f7219 */ /* 0x000fca0000010e1f */
[----:B------:R-:W-:-:S05]  /*26f0*/  @P0 IMAD.MOV.U32 R32, RZ, RZ, R35 ;  /* 0x000000ffff200224 */ /* 0x000fca00078e0023 */
[----:B------:R-:W-:-:S07]  /*2700*/  SHF.L.W.U32.HI R21, R32, R20, R21 ;  /* 0x0000001420157219 */ /* 0x000fce0000010e15 */
.L_x_25:
[C---:B------:R-:W-:Y:S01]  /*2710*/  SHF.L.W.U32.HI R35, R21.reuse, 0x2, R31 ;  /* 0x0000000215237819 */ /* 0x040fe20000010e1f */
[----:B------:R-:W-:Y:S01]  /*2720*/  UMOV UR4, 0x54442d19 ;  /* 0x54442d1900047882 */ /* 0x000fe20000000000 */
[----:B------:R-:W-:Y:S01]  /*2730*/  SHF.L.U32 R21, R21, 0x2, RZ ;  /* 0x0000000215157819 */ /* 0x000fe200000006ff */
        /* <DEDUP_REMOVED lines=9> */
[----:B------:R-:W-:-:S03]  /*27d0*/  ISETP.GE.AND P0, PT, R31, RZ, PT ;  /* 0x000000ff1f00720c */ /* 0x000fc60003f06270 */
[----:B------:R-:W-:-:S04]  /*27e0*/  IMAD.MOV R31, RZ, RZ, -R35 ;  /* 0x000000ffff1f7224 */ /* 0x000fc800078e0a23 */
[----:B------:R-:W-:Y:S01]  /*27f0*/  @!P1 IMAD.MOV.U32 R35, RZ, RZ, R31 ;  /* 0x000000ffff239224 */ /* 0x000fe200078e001f */
[----:B0-----:R-:W-:-:S10]  /*2800*/  DMUL R32, R20, UR4 ;  /* 0x0000000414207c28 */ /* 0x001fd40008000000 */
[----:B------:R-:W0:Y:S02]  /*2810*/  F2F.F32.F64 R32, R32 ;  /* 0x0000002000207310 */ /* 0x000e240000301000 */
[----:B0-----:R-:W-:Y:S01]  /*2820*/  FSEL R20, -R32, R32, !P0 ;  /* 0x0000002020147208 */ /* 0x001fe20004000100 */
[----:B------:R-:W-:Y:S06]  /*2830*/  BRA `(.L_x_22) ;  /* 0x0000000000087947 */ /* 0x000fec0003800000 */
.L_x_23:
[----:B------:R-:W-:Y:S01]  /*2840*/  FMUL R20, RZ, R10 ;  /* 0x0000000aff147220 */ /* 0x000fe20000400000 */
[----:B------:R-:W-:-:S07]  /*2850*/  MOV R35, RZ ;  /* 0x000000ff00237202 */ /* 0x000fce0000000f00 */
.L_x_22:
[----:B------:R-:W-:Y:S01]  /*2860*/  LOP3.LUT R21, R35, 0x1, RZ, 0xc0, !PT ;  /* 0x0000000123157812 */ /* 0x000fe200078ec0ff */
[----:B------:R-:W-:Y:S02]  /*2870*/  IMAD.MOV.U32 R31, RZ, RZ, 0x37cbac00 ;  /* 0x37cbac00ff1f7424 */ /* 0x000fe400078e00ff */
[----:B------:R-:W-:Y:S01]  /*2880*/  FMUL R32, R20, R20 ;  /* 0x0000001414207220 */ /* 0x000fe20000400000 */
[----:B------:R-:W-:Y:S02]  /*2890*/  ISETP.NE.AND P2, PT, R27, RZ, PT ;  /* 0x000000ff1b00720c */ /* 0x000fe40003f45270 */
[----:B------:R-:W-:Y:S01]  /*28a0*/  ISETP.NE.U32.AND P0, PT, R21, 0x1, PT ;  /* 0x000000011500780c */ /* 0x000fe20003f05070 */
[----:B------:R-:W-:Y:S01]  /*28b0*/  FFMA R21, R32, R31, -0.0013887860113754868507 ;  /* 0xbab607ed20157423 */ /* 0x000fe2000000001f */
[----:B------:R-:W-:Y:S02]  /*28c0*/  LOP3.LUT P1, RZ, R35, 0x2, RZ, 0xc0, !PT ;  /* 0x0000000223ff7812 */ /* 0x000fe4000782c0ff */
[----:B------:R-:W-:-:S02]  /*28d0*/  FSEL R27, R28, 0.041666727513074874878, P0 ;  /* 0x3d2aaabb1c1b7808 */ /* 0x000fc40000000000 */
[----:B------:R-:W-:Y:S02]  /*28e0*/  FSEL R21, R21, -0.00019574658654164522886, !P0 ;  /* 0xb94d415315157808 */ /* 0x000fe40004000000 */
[----:B------:R-:W-:-:S03]  /*28f0*/  FSEL R36, -R29, -0.4999999701976776123, P0 ;  /* 0xbeffffff1d247808 */ /* 0x000fc60000000100 */
[----:B------:R-:W-:Y:S01]  /*2900*/  FFMA R21, R32, R21, R27 ;  /* 0x0000001520157223 */ /* 0x000fe2000000001b */
[----:B------:R-:W-:-:S03]  /*2910*/  FSEL R27, R20, 1, P0 ;  /* 0x3f800000141b7808 */ /* 0x000fc60000000000 */
[C---:B------:R-:W-:Y:S02]  /*2920*/  FFMA R21, R32.reuse, R21, R36 ;  /* 0x0000001520157223 */ /* 0x040fe40000000024 */
[----:B------:R-:W-:-:S04]  /*2930*/  FFMA R32, R32, R27, RZ ;  /* 0x0000001b20207223 */ /* 0x000fc800000000ff */
[----:B------:R-:W-:-:S04]  /*2940*/  FFMA R27, R32, R21, R27 ;  /* 0x00000015201b7223 */ /* 0x000fc8000000001b */
        /* <DEDUP_REMOVED lines=9> */
.L_x_28:
[----:B------:R-:W0:Y:S02]  /*29e0*/  LDC.64 R20, c[0x4][RZ] ;  /* 0x01000000ff147b82 */ /* 0x000e240000000a00 */
[----:B0-----:R-:W-:-:S05]  /*29f0*/  IMAD.WIDE.U32 R36, R15, 0x4, R20 ;  /* 0x000000040f247825 */ /* 0x001fca00078e0014 */
[----:B------:R-:W2:Y:S02]  /*2a00*/  LDG.E.CONSTANT R21, desc[UR8][R36.64] ;  /* 0x0000000824157981 */ /* 0x000ea4000c1e9900 */
[----:B--2---:R-:W-:-:S03]  /*2a10*/  IMAD.WIDE.U32 R20, R21, R16, RZ ;  /* 0x0000001015147225 */ /* 0x004fc600078e00ff */
[----:B------:R-:W-:Y:S01]  /*2a20*/  IADD3 R32, P0, PT, R20, R35, RZ ;  /* 0x0000002314207210 */ /* 0x000fe20007f1e0ff */
[C---:B------:R-:W-:Y:S02]  /*2a30*/  IMAD.SHL.U32 R20, R15.reuse, 0x4, RZ ;  /* 0x000000040f147824 */ /* 0x040fe400078e00ff */
[----:B------:R-:W-:Y:S01]  /*2a40*/  VIADD R15, R15, 0x1 ;  /* 0x000000010f0f7836 */ /* 0x000fe20000000000 */
[----:B------:R-:W-:Y:S02]  /*2a50*/  IADD3.X R35, PT, PT, R21, R33, RZ, P0, !PT ;  /* 0x0000002115237210 */ /* 0x000fe400007fe4ff */
[C---:B------:R-:W-:Y:S02]  /*2a60*/  ISETP.EQ.AND P5, PT, R20.reuse, RZ, PT ;  /* 0x000000ff1400720c */ /* 0x040fe40003fa2270 */
[C---:B------:R-:W-:Y:S02]  /*2a70*/  ISETP.EQ.AND P0, PT, R20.reuse, 0x4, PT ;  /* 0x000000041400780c */ /* 0x040fe40003f02270 */
[----:B------:R-:W-:-:S02]  /*2a80*/  ISETP.EQ.AND P1, PT, R20, 0x8, PT ;  /* 0x000000081400780c */ /* 0x000fc40003f22270 */
[C---:B------:R-:W-:Y:S02]  /*2a90*/  ISETP.EQ.AND P2, PT, R20.reuse, 0xc, PT ;  /* 0x0000000c1400780c */ /* 0x040fe40003f42270 */
[C---:B------:R-:W-:Y:S02]  /*2aa0*/  ISETP.EQ.AND P3, PT, R20.reuse, 0x10, PT ;  /* 0x000000101400780c */ /* 0x040fe40003f62270 */
[----:B------:R-:W-:-:S03]  /*2ab0*/  ISETP.EQ.AND P4, PT, R20, 0x14, PT ;  /* 0x000000141400780c */ /* 0x000fc60003f82270 */
[-C--:B------:R-:W-:Y:S02]  /*2ac0*/  @P5 MOV R17, R32.reuse ;  /* 0x0000002000115202 */ /* 0x080fe40000000f00 */
[----:B------:R-:W-:Y:S01]  /*2ad0*/  ISETP.NE.AND P5, PT, R15, 0x6, PT ;  /* 0x000000060f00780c */ /* 0x000fe20003fa5270 */
[--C-:B------:R-:W-:Y:S02]  /*2ae0*/  @P0 IMAD.MOV.U32 R22, RZ, RZ, R32.reuse ;  /* 0x000000ffff160224 */ /* 0x100fe400078e0020 */
[--C-:B------:R-:W-:Y:S01]  /*2af0*/  @P1 IMAD.MOV.U32 R23, RZ, RZ, R32.reuse ;  /* 0x000000ffff171224 */ /* 0x100fe200078e0020 */
[----:B------:R-:W-:Y:S02]  /*2b00*/  @P2 MOV R24, R32 ;  /* 0x0000002000182202 */ /* 0x000fe40000000f00 */
[--C-:B------:R-:W-:Y:S02]  /*2b10*/  @P3 IMAD.MOV.U32 R25, RZ, RZ, R32.reuse ;  /* 0x000000ffff193224 */ /* 0x100fe400078e0020 */
[----:B------:R-:W-:-:S05]  /*2b20*/  @P4 IMAD.MOV.U32 R26, RZ, RZ, R32 ;  /* 0x000000ffff1a4224 */ /* 0x000fca00078e0020 */
        /* <DEDUP_REMOVED lines=11> */
[C---:B------:R-:W-:Y:S02]  /*2be0*/  ISETP.EQ.AND P2, PT, R32.reuse, -0x8, PT ;  /* 0xfffffff82000780c */ /* 0x040fe40003f42270 */
[----:B------:R-:W-:-:S03]  /*2bf0*/  ISETP.EQ.AND P5, PT, R32, 0x4, PT ;  /* 0x000000042000780c */ /* 0x000fc60003fa2270 */
[----:B------:R-:W-:Y:S01]  /*2c00*/  @P3 IMAD.MOV.U32 R15, RZ, RZ, R17 ;  /* 0x000000ffff0f3224 */ /* 0x000fe200078e0011 */
[C---:B------:R-:W-:Y:S01]  /*2c10*/  ISETP.EQ.AND P3, PT, R32.reuse, -0x4, PT ;  /* 0xfffffffc2000780c */ /* 0x040fe20003f62270 */
[--C-:B------:R-:W-:Y:S01]  /*2c20*/  @P4 IMAD.MOV.U32 R15, RZ, RZ, R22.reuse ;  /* 0x000000ffff0f4224 */ /* 0x100fe200078e0016 */
[----:B------:R-:W-:Y:S01]  /*2c30*/  @P4 MOV R20, R17 ;  /* 0x0000001100144202 */ /* 0x000fe20000000f00 */
[----:B------:R-:W-:Y:S01]  /*2c40*/  @P0 IMAD.MOV.U32 R20, RZ, RZ, R22 ;  /* 0x000000ffff140224 */ /* 0x000fe200078e0016 */
[----:B------:R-:W-:Y:S01]  /*2c50*/  ISETP.EQ.AND P4, PT, R32, RZ, PT ;  /* 0x000000ff2000720c */ /* 0x000fe20003f82270 */
[----:B------:R-:W-:Y:S01]  /*2c60*/  @P1 IMAD.MOV.U32 R20, RZ, RZ, R23 ;  /* 0x000000ffff141224 */ /* 0x000fe200078e0017 */
[----:B------:R-:W-:Y:S01]  /*2c70*/  @P0 MOV R15, R23 ;  /* 0x00000017000f0202 */ /* 0x000fe20000000f00 */
[----:B------:R-:W-:Y:S01]  /*2c80*/  @P1 IMAD.MOV.U32 R15, RZ, RZ, R24 ;  /* 0x000000ffff0f1224 */ /* 0x000fe200078e0018 */
[----:B------:R-:W-:Y:S01]  /*2c90*/  @P2 MOV R20, R24 ;  /* 0x0000001800142202 */ /* 0x000fe20000000f00 */
[----:B------:R-:W-:-:S04]  /*2ca0*/  @P2 IMAD.MOV.U32 R15, RZ, RZ, R25 ;  /* 0x000000ffff0f2224 */ /* 0x000fc800078e0019 */
[----:B------:R-:W-:Y:S01]  /*2cb0*/  @P3 IMAD.MOV.U32 R20, RZ, RZ, R25 ;  /* 0x000000ffff143224 */ /* 0x000fe200078e0019 */
[----:B------:R-:W-:-:S03]  /*2cc0*/  @P3 MOV R15, R26 ;  /* 0x0000001a000f3202 */ /* 0x000fc60000000f00 */
        /* <DEDUP_REMOVED lines=15> */
.L_x_29:
        /* <DEDUP_REMOVED lines=19> */
.L_x_27:
[----:B------:R-:W-:Y:S01]  /*2ef0*/  FMUL R15, RZ, R10 ;  /* 0x0000000aff0f7220 */ /* 0x000fe20000400000 */
[----:B------:R-:W-:-:S07]  /*2f00*/  IMAD.MOV.U32 R16, RZ, RZ, RZ ;  /* 0x000000ffff107224 */ /* 0x000fce00078e00ff */
.L_x_26:
[----:B------:R-:W-:Y:S01]  /*2f10*/  FMUL R20, R15, R15 ;  /* 0x0000000f0f147220 */ /* 0x000fe20000400000 */
[C---:B------:R-:W-:Y:S01]  /*2f20*/  LOP3.LUT R21, R16.reuse, 0x1, RZ, 0xc0, !PT ;  /* 0x0000000110157812 */ /* 0x040fe200078ec0ff */
[----:B------:R-:W-:Y:S01]  /*2f30*/  BSSY.RECONVERGENT B1, `(.L_x_13) ;  /* 0x0000065000017945 */ /* 0x000fe20003800200 */
[----:B------:R-:W-:Y:S01]  /*2f40*/  IADD3 R16, PT, PT, R16, 0x1, RZ ;  /* 0x0000000110107810 */ /* 0x000fe20007ffe0ff */
[----:B------:R-:W-:Y:S01]  /*2f50*/  FFMA R31, R20, R31, -0.0013887860113754868507 ;  /* 0xbab607ed141f7423 */ /* 0x000fe2000000001f */
[----:B------:R-:W-:Y:S02]  /*2f60*/  ISETP.NE.U32.AND P0, PT, R21, 0x1, PT ;  /* 0x000000011500780c */ /* 0x000fe40003f05070 */
[----:B------:R-:W-:Y:S02]  /*2f70*/  LOP3.LUT P1, RZ, R16, 0x2, RZ, 0xc0, !PT ;  /* 0x0000000210ff7812 */ /* 0x000fe4000782c0ff */
[----:B------:R-:W-:Y:S01]  /*2f80*/  FSEL R21, R28, 0.041666727513074874878, !P0 ;  /* 0x3d2aaabb1c157808 */ /* 0x000fe20004000000 */
[----:B------:R-:W-:Y:S01]  /*2f90*/  FADD R28, R3, -R12 ;  /* 0x8000000c031c7221 */ /* 0x000fe20000000000 */
[----:B------:R-:W-:-:S02]  /*2fa0*/  FSEL R31, R31, -0.00019574658654164522886, P0 ;  /* 0xb94d41531f1f7808 */ /* 0x000fc40000000000 */
[----:B------:R-:W-:Y:S02]  /*2fb0*/  FSEL R16, -R29, -0.4999999701976776123, !P0 ;  /* 0xbeffffff1d107808 */ /* 0x000fe40004000100 */
[----:B------:R-:W-:Y:S01]  /*2fc0*/  FSEL R15, R15, 1, !P0 ;  /* 0x3f8000000f0f7808 */ /* 0x000fe20004000000 */
[----:B------:R-:W-:-:S04]  /*2fd0*/  FFMA R21, R20, R31, R21 ;  /* 0x0000001f14157223 */ /* 0x000fc80000000015 */
[----:B------:R-:W-:Y:S01]  /*2fe0*/  FFMA R16, R20, R21, R16 ;  /* 0x0000001514107223 */ /* 0x000fe20000000010 */
[----:B------:R-:W-:Y:S01]  /*2ff0*/  FMUL.D2 R21, R0, R9 ;  /* 0x0000000900157220 */ /* 0x000fe20000300000 */
[----:B------:R-:W-:-:S04]  /*3000*/  FFMA R20, R20, R15, RZ ;  /* 0x0000000f14147223 */ /* 0x000fc800000000ff */
[----:B------:R-:W-:Y:S01]  /*3010*/  FSETP.GTU.AND P0, PT, |R30|, R21, PT ;  /* 0x000000151e00720b */ /* 0x000fe20003f0c200 */
[----:B------:R-:W-:Y:S01]  /*3020*/  FFMA R15, R20, R16, R15 ;  /* 0x00000010140f7223 */ /* 0x000fe2000000000f */
[----:B------:R-:W-:Y:S01]  /*3030*/  FMUL R16, R28, R27 ;  /* 0x0000001b1c107220 */ /* 0x000fe20000400000 */
[----:B------:R-:W-:Y:S02]  /*3040*/  FADD R21, R4, -R11 ;  /* 0x8000000b04157221 */ /* 0x000fe40000000000 */
[----:B------:R-:W-:-:S04]  /*3050*/  @P1 FADD R15, RZ, -R15 ;  /* 0x8000000fff0f1221 */ /* 0x000fc80000000000 */
[----:B------:R-:W-:-:S04]  /*3060*/  FFMA R20, R21, R15, -R16 ;  /* 0x0000000f15147223 */ /* 0x000fc80000000810 */
[----:B------:R-:W-:Y:S05]  /*3070*/  @P0 BRA `(.L_x_30) ;  /* 0x0000000400400947 */ /* 0x000fea0003800000 */
[----:B------:R-:W-:Y:S01]  /*3080*/  FADD R16, R5, -R14 ;  /* 0x8000000e05107221 */ /* 0x000fe20000000000 */
[C---:B------:R-:W-:Y:S01]  /*3090*/  FMUL.D2 R21, R0.reuse, R8 ;  /* 0x0000000800157220 */ /* 0x040fe20000300000 */
[----:B------:R-:W-:-:S04]  /*30a0*/  FMUL.D2 R15, R0, R7 ;  /* 0x00000007000f7220 */ /* 0x000fc80000300000 */
[----:B------:R-:W-:-:S04]  /*30b0*/  FSETP.GTU.AND P0, PT, |R16|, R21, PT ;  /* 0x000000151000720b */ /* 0x000fc80003f0c200 */
[----:B------:R-:W-:-:S13]  /*30c0*/  FSETP.GTU.OR P0, PT, |R20|, R15, P0 ;  /* 0x0000000f1400720b */ /* 0x000fda000070c600 */
[----:B------:R-:W-:Y:S05]  /*30d0*/  @P0 BRA `(.L_x_30) ;  /* 0x0000000400280947 */ /* 0x000fea0003800000 */
[----:B------:R-:W2:Y:S01]  /*30e0*/  LDG.E R16, desc[UR8][R18.64] ;  /* 0x0000000812107981 */ /* 0x000ea2000c1e1900 */
[----:B------:R-:W0:Y:S01]  /*30f0*/  LDC.64 R20, c[0x0][0x3c8] ;  /* 0x0000f200ff147b82 */ /* 0x000e220000000a00 */
[----:B------:R-:W-:Y:S01]  /*3100*/  IMAD R15, R2, 0x7, RZ ;  /* 0x00000007020f7824 */ /* 0x000fe200078e02ff */
[----:B------:R-:W1:Y:S03]  /*3110*/  LDCU UR4, c[0x0][0x390] ;  /* 0x00007200ff0477ac */ /* 0x000e660008000800 */
[----:B--2---:R-:W-:-:S04]  /*3120*/  IMAD R29, R16, 0x7, R15 ;  /* 0x00000007101d7824 */ /* 0x004fc800078e020f */
[----:B0-----:R-:W-:-:S05]  /*3130*/  IMAD.WIDE R28, R29, 0x4, R20 ;  /* 0x000000041d1c7825 */ /* 0x001fca00078e0214 */
[----:B------:R0:W-:Y:S04]  /*3140*/  STG.E desc[UR8][R28.64], R9 ;  /* 0x000000091c007986 */ /* 0x0001e8000c101908 */
[----:B------:R-:W2:Y:S01]  /*3150*/  LDG.E R16, desc[UR8][R18.64] ;  /* 0x0000000812107981 */ /* 0x000ea2000c1e1900 */
[----:B------:R-:W-:-:S04]  /*3160*/  VIADD R31, R15, 0x1 ;  /* 0x000000010f1f7836 */ /* 0x000fc80000000000 */
[----:B--2---:R-:W-:-:S04]  /*3170*/  IMAD R31, R16, 0x7, R31 ;  /* 0x00000007101f7824 */ /* 0x004fc800078e021f */
[----:B------:R-:W-:-:S05]  /*3180*/  IMAD.WIDE R30, R31, 0x4, R20 ;  /* 0x000000041f1e7825 */ /* 0x000fca00078e0214 */
[----:B------:R2:W-:Y:S04]  /*3190*/  STG.E desc[UR8][R30.64], R7 ;  /* 0x000000071e007986 */ /* 0x0005e8000c101908 */
[----:B------:R-:W3:Y:S01]  /*31a0*/  LDG.E R16, desc[UR8][R18.64] ;  /* 0x0000000812107981 */ /* 0x000ee2000c1e1900 */
[----:B------:R-:W-:-:S04]  /*31b0*/  VIADD R33, R15, 0x2 ;  /* 0x000000020f217836 */ /* 0x000fc80000000000 */
[----:B---3--:R-:W-:-:S04]  /*31c0*/  IMAD R33, R16, 0x7, R33 ;  /* 0x0000000710217824 */ /* 0x008fc800078e0221 */
[----:B------:R-:W-:-:S05]  /*31d0*/  IMAD.WIDE R32, R33, 0x4, R20 ;  /* 0x0000000421207825 */ /* 0x000fca00078e0214 */
[----:B------:R3:W-:Y:S04]  /*31e0*/  STG.E desc[UR8][R32.64], R8 ;  /* 0x0000000820007986 */ /* 0x0007e8000c101908 */
[----:B------:R-:W4:Y:S02]  /*31f0*/  LDG.E R16, desc[UR8][R18.64] ;  /* 0x0000000812107981 */ /* 0x000f24000c1e1900 */
[----:B----4-:R-:W-:-:S05]  /*3200*/  IMAD R16, R16, 0x7, R15 ;  /* 0x0000000710107824 */ /* 0x010fca00078e020f */
[----:B0-----:R-:W-:-:S05]  /*3210*/  IADD3 R29, PT, PT, R16, 0x3, RZ ;  /* 0x00000003101d7810 */ /* 0x001fca0007ffe0ff */
[----:B------:R-:W-:-:S05]  /*3220*/  IMAD.WIDE R28, R29, 0x4, R20 ;  /* 0x000000041d1c7825 */ /* 0x000fca00078e0214 */
[----:B------:R0:W-:Y:S04]  /*3230*/  STG.E desc[UR8][R28.64], R12 ;  /* 0x0000000c1c007986 */ /* 0x0001e8000c101908 */
[----:B------:R-:W4:Y:S02]  /*3240*/  LDG.E R16, desc[UR8][R18.64] ;  /* 0x0000000812107981 */ /* 0x000f24000c1e1900 */
[----:B----4-:R-:W-:-:S04]  /*3250*/  IMAD R16, R16, 0x7, R15 ;  /* 0x0000000710107824 */ /* 0x010fc800078e020f */
[----:B--2---:R-:W-:-:S04]  /*3260*/  VIADD R31, R16, 0x4 ;  /* 0x00000004101f7836 */ /* 0x004fc80000000000 */
[----:B------:R-:W-:-:S05]  /*3270*/  IMAD.WIDE R30, R31, 0x4, R20 ;  /* 0x000000041f1e7825 */ /* 0x000fca00078e0214 */
[----:B------:R-:W-:Y:S04]  /*3280*/  STG.E desc[UR8][R30.64], R11 ;  /* 0x0000000b1e007986 */ /* 0x000fe8000c101908 */
[----:B---3--:R-:W2:Y:S02]  /*3290*/  LDG.E R8, desc[UR8][R18.64] ;  /* 0x0000000812087981 */ /* 0x008ea4000c1e1900 */
[----:B--2---:R-:W-:-:S05]  /*32a0*/  IMAD R8, R8, 0x7, R15 ;  /* 0x0000000708087824 */ /* 0x004fca00078e020f */
[----:B------:R-:W-:-:S05]  /*32b0*/  IADD3 R9, PT, PT, R8, 0x5, RZ ;  /* 0x0000000508097810 */ /* 0x000fca0007ffe0ff */
[----:B------:R-:W-:-:S05]  /*32c0*/  IMAD.WIDE R8, R9, 0x4, R20 ;  /* 0x0000000409087825 */ /* 0x000fca00078e0214 */
[----:B------:R2:W-:Y:S04]  /*32d0*/  STG.E desc[UR8][R8.64], R14 ;  /* 0x0000000e08007986 */ /* 0x0005e8000c101908 */
[----:B0-----:R-:W3:Y:S01]  /*32e0*/  LDG.E R12, desc[UR8][R18.64] ;  /* 0x00000008120c7981 */ /* 0x001ee2000c1e1900 */
[----:B-1----:R-:W-:Y:S01]  /*32f0*/  I2FP.F32.S32 R16, UR4 ;  /* 0x0000000400107c45 */ /* 0x002fe20008201400 */
[----:B------:R-:W0:Y:S03]  /*3300*/  LDCU UR4, c[0x0][0x394] ;  /* 0x00007280ff0477ac */ /* 0x000e260008000800 */
[----:B------:R-:W-:Y:S01]  /*3310*/  FSETP.GTU.AND P0, PT, R13, R16, PT ;  /* 0x000000100d00720b */ /* 0x000fe20003f0c000 */
[----:B--2---:R-:W1:Y:S01]  /*3320*/  LDC.64 R8, c[0x0][0x3e0] ;  /* 0x0000f800ff087b82 */ /* 0x004e620000000a00 */
[----:B---3--:R-:W-:-:S04]  /*3330*/  IMAD R12, R12, 0x7, R15 ;  /* 0x000000070c0c7824 */ /* 0x008fc800078e020f */
[----:B------:R-:W-:-:S04]  /*3340*/  VIADD R29, R12, 0x6 ;  /* 0x000000060c1d7836 */ /* 0x000fc80000000000 */
[----:B------:R-:W-:Y:S02]  /*3350*/  IMAD.WIDE R28, R29, 0x4, R20 ;  /* 0x000000041d1c7825 */ /* 0x000fe400078e0214 */
[----:B------:R-:W2:Y:S03]  /*3360*/  LDC.64 R20, c[0x0][0x3d0] ;  /* 0x0000f400ff147b82 */ /* 0x000ea60000000a00 */
[----:B------:R1:W-:Y:S04]  /*3370*/  STG.E desc[UR8][R28.64], R10 ;  /* 0x0000000a1c007986 */ /* 0x0003e8000c101908 */
[----:B------:R-:W3:Y:S01]  /*3380*/  @!P0 LDG.E R7, desc[UR8][R18.64] ;  /* 0x0000000812078981 */ /* 0x000ee2000c1e1900 */
[----:B------:R-:W-:Y:S01]  /*3390*/  @!P0 IMAD.MOV.U32 R31, RZ, RZ, 0x1 ;  /* 0x00000001ff1f8424 */ /* 0x000fe200078e00ff */
[----:B---3--:R-:W-:-:S05]  /*33a0*/  @!P0 IADD3 R7, PT, PT, R7, R2, RZ ;  /* 0x0000000207078210 */ /* 0x008fca0007ffe0ff */
[----:B--2---:R-:W-:-:S05]  /*33b0*/  @!P0 IMAD.WIDE R14, R7, 0x4, R20 ;  /* 0x00000004070e8825 */ /* 0x004fca00078e0214 */
[----:B------:R-:W-:Y:S04]  /*33c0*/  @!P0 STG.E desc[UR8][R14.64], R31 ;  /* 0x0000001f0e008986 */ /* 0x000fe8000c101908 */
[----:B------:R-:W2:Y:S01]  /*33d0*/  @!P0 LDG.E R11, desc[UR8][R18.64] ;  /* 0x00000008120b8981 */ /* 0x000ea2000c1e1900 */
[----:B------:R-:W3:Y:S01]  /*33e0*/  @!P0 F2I.TRUNC.NTZ R7, R13 ;  /* 0x0000000d00078305 */ /* 0x000ee2000020f100 */
[----:B--2---:R-:W-:-:S05]  /*33f0*/  @!P0 IADD3 R11, PT, PT, R11, R2, RZ ;  /* 0x000000020b0b8210 */ /* 0x004fca0007ffe0ff */
[----:B-1----:R-:W-:-:S05]  /*3400*/  @!P0 IMAD.WIDE R10, R11, 0x4, R8 ;  /* 0x000000040b0a8825 */ /* 0x002fca00078e0208 */
[----:B---3--:R1:W-:Y:S04]  /*3410*/  @!P0 STG.E desc[UR8][R10.64], R7 ;  /* 0x000000070a008986 */ /* 0x0083e8000c101908 */
[----:B------:R-:W2:Y:S01]  /*3420*/  @P0 LDG.E R27, desc[UR8][R18.64] ;  /* 0x00000008121b0981 */ /* 0x000ea2000c1e1900 */
[----:B------:R-:W-:Y:S01]  /*3430*/  @P0 MOV R29, 0xffffffff ;  /* 0xffffffff001d0802 */ /* 0x000fe20000000f00 */
[----:B--2---:R-:W-:-:S04]  /*3440*/  @P0 IMAD.IADD R27, R27, 0x1, R2 ;  /* 0x000000011b1b0824 */ /* 0x004fc800078e0202 */
[----:B------:R-:W-:-:S05]  /*3450*/  @P0 IMAD.WIDE R20, R27, 0x4, R20 ;  /* 0x000000041b140825 */ /* 0x000fca00078e0214 */
[----:B------:R2:W-:Y:S04]  /*3460*/  @P0 STG.E desc[UR8][R20.64], R29 ;  /* 0x0000001d14000986 */ /* 0x0005e8000c101908 */
[----:B------:R-:W3:Y:S01]  /*3470*/  @P0 LDG.E R15, desc[UR8][R18.64] ;  /* 0x00000008120f0981 */ /* 0x000ee2000c1e1900 */
[----:B0-----:R-:W-:-:S04]  /*3480*/  I2FP.F32.S32 R12, UR4 ;  /* 0x00000004000c7c45 */ /* 0x001fc80008201400 */
[----:B------:R-:W-:Y:S01]  /*3490*/  FSETP.GTU.AND P1, PT, R13, R12, PT ;  /* 0x0000000c0d00720b */ /* 0x000fe20003f2c000 */
[----:B---3--:R-:W-:-:S04]  /*34a0*/  @P0 IMAD.IADD R15, R15, 0x1, R2 ;  /* 0x000000010f0f0824 */ /* 0x008fc800078e0202 */
[----:B------:R-:W-:Y:S02]  /*34b0*/  @P0 IMAD.WIDE R10, R15, 0x4, R8 ;  /* 0x000000040f0a0825 */ /* 0x000fe400078e0208 */
[----:B------:R-:W0:Y:S03]  /*34c0*/  LDC.64 R8, c[0x0][0x3d8] ;  /* 0x0000f600ff087b82 */ /* 0x000e260000000a00 */
[----:B------:R3:W-:Y:S04]  /*34d0*/  @P0 STG.E desc[UR8][R10.64], RZ ;  /* 0x000000ff0a000986 */ /* 0x0007e8000c101908 */
[----:B-1----:R-:W4:Y:S01]  /*34e0*/  @!P1 LDG.E R7, desc[UR8][R18.64] ;  /* 0x0000000812079981 */ /* 0x002f22000c1e1900 */
[----:B------:R-:W-:Y:S01]  /*34f0*/  @!P1 IMAD.MOV.U32 R15, RZ, RZ, 0x1 ;  /* 0x00000001ff0f9424 */ /* 0x000fe200078e00ff */
[----:B----4-:R-:W-:-:S05]  /*3500*/  @!P1 IADD3 R7, PT, PT, R7, R2, RZ ;  /* 0x0000000207079210 */ /* 0x010fca0007ffe0ff */
[----:B0-----:R-:W-:-:S05]  /*3510*/  @!P1 IMAD.WIDE R12, R7, 0x4, R8 ;  /* 0x00000004070c9825 */ /* 0x001fca00078e0208 */
[----:B------:R3:W-:Y:S04]  /*3520*/  @!P1 STG.E desc[UR8][R12.64], R15 ;  /* 0x0000000f0c009986 */ /* 0x0007e8000c101908 */
[----:B------:R-:W4:Y:S01]  /*3530*/  @P1 LDG.E R7, desc[UR8][R18.64] ;  /* 0x0000000812071981 */ /* 0x000f22000c1e1900 */
[----:B--2---:R-:W-:Y:S01]  /*3540*/  @P1 IMAD.MOV.U32 R21, RZ, RZ, -0x1 ;  /* 0xffffffffff151424 */ /* 0x004fe200078e00ff */
[----:B----4-:R-:W-:-:S05]  /*3550*/  @P1 IADD3 R7, PT, PT, R7, R2, RZ ;  /* 0x0000000207071210 */ /* 0x010fca0007ffe0ff */
[----:B------:R-:W-:-:S05]  /*3560*/  @P1 IMAD.WIDE R8, R7, 0x4, R8 ;  /* 0x0000000407081825 */ /* 0x000fca00078e0208 */
[----:B------:R3:W-:Y:S02]  /*3570*/  @P1 STG.E desc[UR8][R8.64], R21 ;  /* 0x0000001508001986 */ /* 0x0007e4000c101908 */
.L_x_30:
[----:B------:R-:W-:Y:S05]  /*3580*/  BSYNC.RECONVERGENT B1 ;  /* 0x0000000000017941 */ /* 0x000fea0003800200 */
.L_x_13:
[----:B------:R-:W-:-:S13]  /*3590*/  ISETP.NE.AND P0, PT, R34, RZ, PT ;  /* 0x000000ff2200720c */ /* 0x000fda0003f05270 */
[----:B------:R-:W-:Y:S05]  /*35a0*/  @P0 BRA `(.L_x_31) ;  /* 0xffffffdc00340947 */ /* 0x000fea000383ffff */
[----:B------:R-:W0:Y:S02]  /*35b0*/  LDCU.64 UR4, c[0x0][0x3b0] ;  /* 0x00007600ff0477ac */ /* 0x000e240008000a00 */
[----:B0-----:R-:W-:-:S06]  /*35c0*/  UIMAD.WIDE UR4, UR6, 0x4, UR4 ;  /* 0x00000004060478a5 */ /* 0x001fcc000f8e0204 */
[----:B-----5:R-:W-:Y:S01]  /*35d0*/  IMAD.U32 R5, RZ, RZ, UR5 ;  /* 0x00000005ff057e24 */ /* 0x020fe2000f8e00ff */
[----:B------:R-:W-:-:S05]  /*35e0*/  MOV R4, UR4 ;  /* 0x0000000400047c02 */ /* 0x000fca0008000f00 */
[----:B------:R-:W2:Y:S01]  /*35f0*/  LDG.E R5, desc[UR8][R4.64] ;  /* 0x0000000804057981 */ /* 0x000ea2000c1e1900 */
[----:B------:R-:W0:Y:S02]  /*3600*/  LDCU UR4, c[0x0][0x360] ;  /* 0x00006c00ff0477ac */ /* 0x000e240008000800 */
[----:B0-----:R-:W-:-:S04]  /*3610*/  IADD3 R2, PT, PT, R2, UR4, RZ ;  /* 0x0000000402027c10 */ /* 0x001fc8000fffe0ff */
[----:B--2---:R-:W-:-:S13]  /*3620*/  ISETP.GE.AND P0, PT, R2, R5, PT ;  /* 0x000000050200720c */ /* 0x004fda0003f06270 */
[----:B------:R-:W-:Y:S05]  /*3630*/  @!P0 BRA `(.L_x_32) ;  /* 0xffffffd800748947 */ /* 0x000fea000383ffff */
.L_x_12:
[----:B------:R-:W-:Y:S05]  /*3640*/  BSYNC.RECONVERGENT B0 ;  /* 0x0000000000007941 */ /* 0x000fea0003800200 */
.L_x_11:
[----:B------:R-:W0:Y:S01]  /*3650*/  LDCU UR4, c[0x0][0x370] ;  /* 0x00006e00ff0477ac */ /* 0x000e220008000800 */
[----:B------:R-:W1:Y:S01]  /*3660*/  LDCU UR5, c[0x0][0x380] ;  /* 0x00007000ff0577ac */ /* 0x000e620008000800 */
[----:B0-----:R-:W-:-:S04]  /*3670*/  UIADD3 UR6, UPT, UPT, UR4, UR6, URZ ;  /* 0x0000000604067290 */ /* 0x001fc8000fffe0ff */
[----:B-1----:R-:W-:-:S09]  /*3680*/  UISETP.GE.AND UP0, UPT, UR6, UR5, UPT ;  /* 0x000000050600728c */ /* 0x002fd2000bf06270 */
[----:B------:R-:W-:Y:S05]  /*3690*/  BRA.U !UP0, `(.L_x_6) ;  /* 0xffffffd908287547 */ /* 0x000fea000b83ffff */
[----:B------:R-:W-:Y:S05]  /*36a0*/  EXIT ;  /* 0x000000000000794d */ /* 0x000fea0003800000 */
.L_x_33:
[----:B------:R-:W-:-:S00]  /*36b0*/  BRA `(.L_x_33) ;  /* 0xfffffffc00fc7947 */ /* 0x000fc0000383ffff */
[----:B------:R-:W-:-:S00]  /*36c0*/  NOP ;  /* 0x0000000000007918 */ /* 0x000fc00000000000 */
        /* <DEDUP_REMOVED lines=11> */
.L_x_34:


//--------------------- .nv.global.init           --------------------------
	.section	.nv.global.init,"aw",@progbits
	.align	4
.nv.global.init:
	.type		__cudart_i2opi_f,@object
	.size		__cudart_i2opi_f,(.L_0 - __cudart_i2opi_f)
__cudart_i2opi_f:
        /*0000*/ 	.byte	0x41, 0x90, 0x43, 0x3c, 0x99, 0x95, 0x62, 0xdb, 0xc0, 0xdd, 0x34, 0xf5, 0xd1, 0x57, 0x27, 0xfc
        /*0010*/ 	.byte	0x29, 0x15, 0x44, 0x4e, 0x6e, 0x83, 0xf9, 0xa2
.L_0:


//--------------------- .nv.shared.reserved.0     --------------------------
	.section	.nv.shared.reserved.0,"aw",@nobits
	.weak		__nv_reservedSMEM_offset_0_alias
	.size		__nv_reservedSMEM_offset_0_alias, 0, 64
	.other		__nv_reservedSMEM_offset_0_alias,@"STO_CUDA_RESERVED_SHARED STV_DEFAULT"
__nv_reservedSMEM_offset_0_alias:
	.zero		0
	.zero		64


//--------------------- .nv.constant0._Z23get_roi_bbox_gpu_kerneliiiiiifPKfS0_PKiS0_PiPfS3_S3_S3_ --------------------------
	.section	.nv.constant0._Z23get_roi_bbox_gpu_kerneliiiiiifPKfS0_PKiS0_PiPfS3_S3_S3_,"a",@progbits
	.sectionflags	@""
	.align	4
.nv.constant0._Z23get_roi_bbox_gpu_kerneliiiiiifPKfS0_PKiS0_PiPfS3_S3_S3_:
	.zero		1000


//--------------------- SYMBOLS --------------------------

	.type		.nv.reservedSmem.offset0,@object
	.size		.nv.reservedSmem.offset0,0x4
